	.headerflags	@"EF_CUDA_TEXMODE_UNIFIED EF_CUDA_64BIT_ADDRESS EF_CUDA_ACCELERATORS EF_CUDA_SM90 EF_CUDA_VIRTUAL_SM(EF_CUDA_SM90)"
	.elftype	@"ET_EXEC"


//--------------------- .nv.info                  --------------------------
	.section	.nv.info,"",@"SHT_CUDA_INFO"
	.align	4


	//----- nvinfo : EIATTR_REGCOUNT
	.align		4
        /*0000*/ 	.byte	0x04, 0x2f
        /*0002*/ 	.short	(.L_3 - .L_2)
	.align		4
.L_2:
        /*0004*/ 	.word	index@(triton_poi_fused_cat_relu_9)
        /*0008*/ 	.word	0x00000060


	//----- nvinfo : EIATTR_MIN_STACK_SIZE
	.align		4
.L_3:
        /*000c*/ 	.byte	0x04, 0x12
        /*000e*/ 	.short	(.L_5 - .L_4)
	.align		4
.L_4:
        /*0010*/ 	.word	index@(triton_poi_fused_cat_relu_9)
        /*0014*/ 	.word	0x00000000


	//----- nvinfo : EIATTR_FRAME_SIZE
	.align		4
.L_5:
        /*0018*/ 	.byte	0x04, 0x11
        /*001a*/ 	.short	(.L_7 - .L_6)
	.align		4
.L_6:
        /*001c*/ 	.word	index@(triton_poi_fused_cat_relu_9)
        /*0020*/ 	.word	0x00000000


	//----- nvinfo : EIATTR_MIN_STACK_SIZE
	.align		4
.L_7:
        /*0024*/ 	.byte	0x04, 0x12
        /*0026*/ 	.short	(.L_9 - .L_8)
	.align		4
.L_8:
        /*0028*/ 	.word	index@(triton_poi_fused_cat_relu_9)
        /*002c*/ 	.word	0x00000000
.L_9:


//--------------------- .nv.info.triton_poi_fused_cat_relu_9 --------------------------
	.section	.nv.info.triton_poi_fused_cat_relu_9,"",@"SHT_CUDA_INFO"
	.sectionflags	@""
	.align	4


	//----- nvinfo : EIATTR_CUDA_API_VERSION
	.align		4
        /*0000*/ 	.byte	0x04, 0x37
        /*0002*/ 	.short	(.L_11 - .L_10)
.L_10:
        /*0004*/ 	.word	0x0000007c


	//----- nvinfo : EIATTR_KPARAM_INFO
	.align		4
.L_11:
        /*0008*/ 	.byte	0x04, 0x17
        /*000a*/ 	.short	(.L_13 - .L_12)
.L_12:
        /*000c*/ 	.word	0x00000000
        /*0010*/ 	.short	0x0010
        /*0012*/ 	.short	0x007c
        /*0014*/ 	.byte	0x00, 0xf0, 0x11, 0x00


	//----- nvinfo : EIATTR_KPARAM_INFO
	.align		4
.L_13:
        /*0018*/ 	.byte	0x04, 0x17
        /*001a*/ 	.short	(.L_15 - .L_14)
.L_14:
        /*001c*/ 	.word	0x00000000
        /*0020*/ 	.short	0x000f
        /*0022*/ 	.short	0x0078
        /*0024*/ 	.byte	0x00, 0xf0, 0x11, 0x00


	//----- nvinfo : EIATTR_KPARAM_INFO
	.align		4
.L_15:
        /*0028*/ 	.byte	0x04, 0x17
        /*002a*/ 	.short	(.L_17 - .L_16)
.L_16:
        /*002c*/ 	.word	0x00000000
        /*0030*/ 	.short	0x000e
        /*0032*/ 	.short	0x0070
        /*0034*/ 	.byte	0x00, 0xf4, 0x21, 0x00


	//----- nvinfo : EIATTR_KPARAM_INFO
	.align		4
.L_17:
        /*0038*/ 	.byte	0x04, 0x17
        /*003a*/ 	.short	(.L_19 - .L_18)
.L_18:
        /*003c*/ 	.word	0x00000000
        /*0040*/ 	.short	0x000d
        /*0042*/ 	.short	0x0068
        /*0044*/ 	.byte	0x00, 0xf4, 0x21, 0x00


	//----- nvinfo : EIATTR_KPARAM_INFO
	.align		4
.L_19:
        /*0048*/ 	.byte	0x04, 0x17
        /*004a*/ 	.short	(.L_21 - .L_20)
.L_20:
        /*004c*/ 	.word	0x00000000
        /*0050*/ 	.short	0x000c
        /*0052*/ 	.short	0x0060
        /*0054*/ 	.byte	0x00, 0xf4, 0x21, 0x00


	//----- nvinfo : EIATTR_KPARAM_INFO
	.align		4
.L_21:
        /*0058*/ 	.byte	0x04, 0x17
        /*005a*/ 	.short	(.L_23 - .L_22)
.L_22:
        /*005c*/ 	.word	0x00000000
        /*0060*/ 	.short	0x000b
        /*0062*/ 	.short	0x0058
        /*0064*/ 	.byte	0x00, 0xf4, 0x21, 0x00


	//----- nvinfo : EIATTR_KPARAM_INFO
	.align		4
.L_23:
        /*0068*/ 	.byte	0x04, 0x17
        /*006a*/ 	.short	(.L_25 - .L_24)
.L_24:
        /*006c*/ 	.word	0x00000000
        /*0070*/ 	.short	0x000a
        /*0072*/ 	.short	0x0050
        /*0074*/ 	.byte	0x00, 0xf4, 0x21, 0x00


	//----- nvinfo : EIATTR_KPARAM_INFO
	.align		4
.L_25:
        /*0078*/ 	.byte	0x04, 0x17
        /*007a*/ 	.short	(.L_27 - .L_26)
.L_26:
        /*007c*/ 	.word	0x00000000
        /*0080*/ 	.short	0x0009
        /*0082*/ 	.short	0x0048
        /*0084*/ 	.byte	0x00, 0xf4, 0x21, 0x00


	//----- nvinfo : EIATTR_KPARAM_INFO
	.align		4
.L_27:
        /*0088*/ 	.byte	0x04, 0x17
        /*008a*/ 	.short	(.L_29 - .L_28)
.L_28:
        /*008c*/ 	.word	0x00000000
        /*0090*/ 	.short	0x0008
        /*0092*/ 	.short	0x0040
        /*0094*/ 	.byte	0x00, 0xf4, 0x21, 0x00


	//----- nvinfo : EIATTR_KPARAM_INFO
	.align		4
.L_29:
        /*0098*/ 	.byte	0x04, 0x17
        /*009a*/ 	.short	(.L_31 - .L_30)
.L_30:
        /*009c*/ 	.word	0x00000000
        /*00a0*/ 	.short	0x0007
        /*00a2*/ 	.short	0x0038
        /*00a4*/ 	.byte	0x00, 0xf4, 0x21, 0x00


	//----- nvinfo : EIATTR_KPARAM_INFO
	.align		4
.L_31:
        /*00a8*/ 	.byte	0x04, 0x17
        /*00aa*/ 	.short	(.L_33 - .L_32)
.L_32:
        /*00ac*/ 	.word	0x00000000
        /*00b0*/ 	.short	0x0006
        /*00b2*/ 	.short	0x0030
        /*00b4*/ 	.byte	0x00, 0xf4, 0x21, 0x00


	//----- nvinfo : EIATTR_KPARAM_INFO
	.align		4
.L_33:
        /*00b8*/ 	.byte	0x04, 0x17
        /*00ba*/ 	.short	(.L_35 - .L_34)
.L_34:
        /*00bc*/ 	.word	0x00000000
        /*00c0*/ 	.short	0x0005
        /*00c2*/ 	.short	0x0028
        /*00c4*/ 	.byte	0x00, 0xf4, 0x21, 0x00


	//----- nvinfo : EIATTR_KPARAM_INFO
	.align		4
.L_35:
        /*00c8*/ 	.byte	0x04, 0x17
        /*00ca*/ 	.short	(.L_37 - .L_36)
.L_36:
        /*00cc*/ 	.word	0x00000000
        /*00d0*/ 	.short	0x0004
        /*00d2*/ 	.short	0x0020
        /*00d4*/ 	.byte	0x00, 0xf4, 0x21, 0x00


	//----- nvinfo : EIATTR_KPARAM_INFO
	.align		4
.L_37:
        /*00d8*/ 	.byte	0x04, 0x17
        /*00da*/ 	.short	(.L_39 - .L_38)
.L_38:
        /*00dc*/ 	.word	0x00000000
        /*00e0*/ 	.short	0x0003
        /*00e2*/ 	.short	0x0018
        /*00e4*/ 	.byte	0x00, 0xf4, 0x21, 0x00


	//----- nvinfo : EIATTR_KPARAM_INFO
	.align		4
.L_39:
        /*00e8*/ 	.byte	0x04, 0x17
        /*00ea*/ 	.short	(.L_41 - .L_40)
.L_40:
        /*00ec*/ 	.word	0x00000000
        /*00f0*/ 	.short	0x0002
        /*00f2*/ 	.short	0x0010
        /*00f4*/ 	.byte	0x00, 0xf4, 0x21, 0x00


	//----- nvinfo : EIATTR_KPARAM_INFO
	.align		4
.L_41:
        /*00f8*/ 	.byte	0x04, 0x17
        /*00fa*/ 	.short	(.L_43 - .L_42)
.L_42:
        /*00fc*/ 	.word	0x00000000
        /*0100*/ 	.short	0x0001
        /*0102*/ 	.short	0x0008
        /*0104*/ 	.byte	0x00, 0xf4, 0x21, 0x00


	//----- nvinfo : EIATTR_KPARAM_INFO
	.align		4
.L_43:
        /*0108*/ 	.byte	0x04, 0x17
        /*010a*/ 	.short	(.L_45 - .L_44)
.L_44:
        /*010c*/ 	.word	0x00000000
        /*0110*/ 	.short	0x0000
        /*0112*/ 	.short	0x0000
        /*0114*/ 	.byte	0x00, 0xf4, 0x21, 0x00


	//----- nvinfo : EIATTR_SPARSE_MMA_MASK
	.align		4
.L_45:
        /*0118*/ 	.byte	0x03, 0x50
        /*011a*/ 	.short	0x0000


	//----- nvinfo : EIATTR_MAXREG_COUNT
	.align		4
        /*011c*/ 	.byte	0x03, 0x1b
        /*011e*/ 	.short	0x00ff


	//----- nvinfo : EIATTR_EXIT_INSTR_OFFSETS
	.align		4
        /*0120*/ 	.byte	0x04, 0x1c
        /*0122*/ 	.short	(.L_47 - .L_46)


	//   ....[0]....
.L_46:
        /*0124*/ 	.word	0x000036f0


	//   ....[1]....
        /*0128*/ 	.word	0x00003710


	//----- nvinfo : EIATTR_REQNTID
	.align		4
.L_47:
        /*012c*/ 	.byte	0x04, 0x10
        /*012e*/ 	.short	(.L_49 - .L_48)
.L_48:
        /*0130*/ 	.word	0x00000080
        /*0134*/ 	.word	0x00000001
        /*0138*/ 	.word	0x00000001


	//----- nvinfo : EIATTR_CBANK_PARAM_SIZE
	.align		4
.L_49:
        /*013c*/ 	.byte	0x03, 0x19
        /*013e*/ 	.short	0x0080


	//----- nvinfo : EIATTR_PARAM_CBANK
	.align		4
        /*0140*/ 	.byte	0x04, 0x0a
        /*0142*/ 	.short	(.L_51 - .L_50)
	.align		4
.L_50:
        /*0144*/ 	.word	index@(.nv.constant0.triton_poi_fused_cat_relu_9)
        /*0148*/ 	.short	0x0210
        /*014a*/ 	.short	0x0080


	//----- nvinfo : EIATTR_SW_WAR
	.align		4
.L_51:
        /*014c*/ 	.byte	0x04, 0x36
        /*014e*/ 	.short	(.L_53 - .L_52)
.L_52:
        /*0150*/ 	.word	0x00000008
.L_53:


//--------------------- .nv.callgraph             --------------------------
	.section	.nv.callgraph,"",@"SHT_CUDA_CALLGRAPH"
	.align	4
	.sectionentsize	8
	.align		4
        /*0000*/ 	.word	0x00000000
	.align		4
        /*0004*/ 	.word	0xffffffff
	.align		4
        /*0008*/ 	.word	0x00000000
	.align		4
        /*000c*/ 	.word	0xfffffffe
	.align		4
        /*0010*/ 	.word	0x00000000
	.align		4
        /*0014*/ 	.word	0xfffffffd
	.align		4
        /*0018*/ 	.word	0x00000000
	.align		4
        /*001c*/ 	.word	0xfffffffc


//--------------------- .nv.constant4             --------------------------
	.section	.nv.constant4,"a",@progbits
	.align	8
	.align		8
.nv.constant4:
        /*0000*/ 	.dword	_$_str
	.align		8
        /*0008*/ 	.dword	_$_str_$_2


//--------------------- .text.triton_poi_fused_cat_relu_9 --------------------------
	.section	.text.triton_poi_fused_cat_relu_9,"ax",@progbits
	.align	128
        .global         triton_poi_fused_cat_relu_9
        .type           triton_poi_fused_cat_relu_9,@function
        .size           triton_poi_fused_cat_relu_9,(.L_x_1 - triton_poi_fused_cat_relu_9)
        .other          triton_poi_fused_cat_relu_9,@"STO_CUDA_ENTRY STV_DEFAULT"
triton_poi_fused_cat_relu_9:
.text.triton_poi_fused_cat_relu_9:
[----:B------:R-:W0:Y:S01]  /*0000*/  LDC R1, c[0x0][0x28] ;  /* 0x00000a00ff017b82 */ /* 0x000e220000000800 */
[----:B------:R-:W1:Y:S07]  /*0010*/  S2R R2, SR_TID.X ;  /* 0x0000000000027919 */ /* 0x000e6e0000002100 */
[----:B------:R-:W2:Y:S01]  /*0020*/  S2UR UR4, SR_CTAID.X ;  /* 0x00000000000479c3 */ /* 0x000ea20000002500 */
[----:B------:R-:W-:Y:S01]  /*0030*/  IMAD.MOV.U32 R8, RZ, RZ, RZ ;  /* 0x000000ffff087224 */ /* 0x000fe200078e00ff */
[----:B------:R-:W3:Y:S06]  /*0040*/  S2R R11, SR_CTAID.Y ;  /* 0x00000000000b7919 */ /* 0x000eec0000002600 */
[----:B------:R-:W4:Y:S01]  /*0050*/  LDC.64 R32, c[0x0][0x260] ;  /* 0x00009800ff207b82 */ /* 0x000f220000000a00 */
[----:B------:R-:W-:-:S07]  /*0060*/  HFMA2.MMA R12, -RZ, RZ, 0, 0 ;  /* 0x00000000ff0c7435 */ /* 0x000fce00000001ff */
[----:B------:R-:W5:Y:S01]  /*0070*/  LDC.64 R30, c[0x0][0x248] ;  /* 0x00009200ff1e7b82 */ /* 0x000f620000000a00 */
[----:B--2---:R-:W-:-:S07]  /*0080*/  USHF.L.U32 UR4, UR4, 0x5, URZ ;  /* 0x0000000504047899 */ /* 0x004fce000800063f */
[----:B------:R-:W2:Y:S01]  /*0090*/  LDC.64 R40, c[0x0][0x210] ;  /* 0x00008400ff287b82 */ /* 0x000ea20000000a00 */
[----:B-1----:R-:W-:Y:S01]  /*00a0*/  IMAD.SHL.U32 R0, R2, 0x4, RZ ;  /* 0x0000000402007824 */ /* 0x002fe200078e00ff */
[----:B------:R-:W-:Y:S01]  /*00b0*/  SHF.R.U32.HI R21, RZ, 0x3, R2 ;  /* 0x00000003ff157819 */ /* 0x000fe20000011602 */
[----:B------:R-:W-:Y:S01]  /*00c0*/  IMAD.MOV.U32 R10, RZ, RZ, RZ ;  /* 0x000000ffff0a7224 */ /* 0x000fe200078e00ff */
[----:B------:R-:W-:Y:S01]  /*00d0*/  HFMA2.MMA R80, -RZ, RZ, 1.625, 0 ;  /* 0x3e800000ff507435 */ /* 0x000fe200000001ff */
[----:B------:R-:W-:Y:S01]  /*00e0*/  IMAD.MOV.U32 R36, RZ, RZ, RZ ;  /* 0x000000ffff247224 */ /* 0x000fe200078e00ff */
[----:B------:R-:W-:Y:S02]  /*00f0*/  LOP3.LUT R0, R0, 0x1c, RZ, 0xc0, !PT ;  /* 0x0000001c00007812 */ /* 0x000fe400078ec0ff */
[----:B------:R-:W1:Y:S01]  /*0100*/  LDC.64 R24, c[0x0][0x268] ;  /* 0x00009a00ff187b82 */ /* 0x000e620000000a00 */
[----:B------:R-:W-:Y:S02]  /*0110*/  SGXT.U32 R21, R21, 0x4 ;  /* 0x000000041515781a */ /* 0x000fe40000000000 */
[----:B---3--:R-:W-:-:S02]  /*0120*/  IMAD R11, R11, 0x20, R0 ;  /* 0x000000200b0b7824 */ /* 0x008fc400078e0200 */
[----:B------:R-:W-:Y:S01]  /*0130*/  LOP3.LUT R21, R21, UR4, RZ, 0xfc, !PT ;  /* 0x0000000415157c12 */ /* 0x000fe2000f8efcff */
[----:B------:R-:W-:Y:S01]  /*0140*/  ULDC.64 UR4, c[0x0][0x208] ;  /* 0x0000820000047ab9 */ /* 0x000fe20000000a00 */
[----:B------:R-:W-:Y:S02]  /*0150*/  IMAD.HI R22, R11, 0x2e8ba2e9, RZ ;  /* 0x2e8ba2e90b167827 */ /* 0x000fe400078e02ff */
[C---:B------:R-:W-:Y:S01]  /*0160*/  ISETP.GE.AND P0, PT, R21.reuse, 0x100, PT ;  /* 0x000001001500780c */ /* 0x040fe20003f06270 */
[----:B------:R-:W3:Y:S01]  /*0170*/  LDC.64 R26, c[0x0][0x270] ;  /* 0x00009c00ff1a7b82 */ /* 0x000ee20000000a00 */
[----:B------:R-:W-:Y:S02]  /*0180*/  LOP3.LUT R0, R21, 0x10, RZ, 0xfc, !PT ;  /* 0x0000001015007812 */ /* 0x000fe400078efcff */
[----:B------:R-:W-:Y:S02]  /*0190*/  SHF.R.U32.HI R3, RZ, 0x1f, R22 ;  /* 0x0000001fff037819 */ /* 0x000fe40000011616 */
[----:B------:R-:W-:-:S02]  /*01a0*/  ISETP.LT.AND P6, PT, R11, 0xb0, !P0 ;  /* 0x000000b00b00780c */ /* 0x000fc400047c1270 */
[----:B------:R-:W-:Y:S02]  /*01b0*/  LEA.HI.SX32 R22, R22, R3, 0x1d ;  /* 0x0000000316167211 */ /* 0x000fe400078feaff */
[----:B------:R-:W-:Y:S02]  /*01c0*/  ISETP.GE.AND P0, PT, R11, 0xb0, PT ;  /* 0x000000b00b00780c */ /* 0x000fe40003f06270 */
[----:B------:R-:W-:Y:S01]  /*01d0*/  CS2R R38, SRZ ;  /* 0x0000000000267805 */ /* 0x000fe2000001ff00 */
[----:B------:R-:W-:Y:S02]  /*01e0*/  IMAD.MOV.U32 R42, RZ, RZ, RZ ;  /* 0x000000ffff2a7224 */ /* 0x000fe400078e00ff */
[----:B------:R-:W-:Y:S01]  /*01f0*/  IMAD.MOV.U32 R20, RZ, RZ, RZ ;  /* 0x000000ffff147224 */ /* 0x000fe200078e00ff */
[----:B------:R-:W-:Y:S01]  /*0200*/  ISETP.LT.AND P0, PT, R0, 0x100, !P0 ;  /* 0x000001000000780c */ /* 0x000fe20004701270 */
[----:B------:R-:W-:Y:S01]  /*0210*/  IMAD R65, R22, -0x2c, R11 ;  /* 0xffffffd416417824 */ /* 0x000fe200078e020b */
[----:B------:R-:W-:-:S02]  /*0220*/  CS2R R48, SRZ ;  /* 0x0000000000307805 */ /* 0x000fc4000001ff00 */
[----:B------:R-:W-:Y:S02]  /*0230*/  CS2R R50, SRZ ;  /* 0x0000000000327805 */ /* 0x000fe4000001ff00 */
[----:B------:R-:W-:Y:S01]  /*0240*/  MOV R47, RZ ;  /* 0x000000ff002f7202 */ /* 0x000fe20000000f00 */
[C---:B----4-:R-:W-:Y:S01]  /*0250*/  IMAD.WIDE R6, R65.reuse, 0x4, R32 ;  /* 0x0000000441067825 */ /* 0x050fe200078e0220 */
[C---:B------:R-:W-:Y:S02]  /*0260*/  ISETP.GT.AND P2, PT, R65.reuse, 0x20, P6 ;  /* 0x000000204100780c */ /* 0x040fe40003744270 */
[----:B------:R-:W-:Y:S01]  /*0270*/  ISETP.GT.AND P4, PT, R65, 0x20, P0 ;  /* 0x000000204100780c */ /* 0x000fe20000784270 */
[----:B------:R-:W-:Y:S01]  /*0280*/  VIADD R69, R11, 0x1 ;  /* 0x000000010b457836 */ /* 0x000fe20000000000 */
[----:B------:R-:W-:Y:S01]  /*0290*/  CS2R R58, SRZ ;  /* 0x00000000003a7805 */ /* 0x000fe2000001ff00 */
[----:B------:R-:W-:Y:S01]  /*02a0*/  IMAD.MOV.U32 R56, RZ, RZ, RZ ;  /* 0x000000ffff387224 */ /* 0x000fe200078e00ff */
[----:B------:R-:W-:-:S07]  /*02b0*/  P2R R74, PR, RZ, 0x40 ;  /* 0x00000040ff4a7803 */ /* 0x000fce0000000000 */
[----:B------:R-:W4:Y:S01]  /*02c0*/  @P2 LDG.E.EL R8, desc[UR4][R6.64+-0x84] ;  /* 0xffff7c0406082981 */ /* 0x000f22000c2e1900 */
[----:B------:R-:W-:-:S03]  /*02d0*/  IMAD R84, R22, 0x100, R21 ;  /* 0x0000010016547824 */ /* 0x000fc600078e0215 */
[----:B------:R1:W4:Y:S01]  /*02e0*/  @P4 LDG.E.EL R12, desc[UR4][R6.64+-0x84] ;  /* 0xffff7c04060c4981 */ /* 0x000322000c2e1900 */
[----:B------:R-:W-:Y:S01]  /*02f0*/  VIADD R19, R65, 0xffffffea ;  /* 0xffffffea41137836 */ /* 0x000fe20000000000 */
[----:B------:R-:W-:Y:S01]  /*0300*/  MOV R0, RZ ;  /* 0x000000ff00007202 */ /* 0x000fe20000000f00 */
[----:B------:R-:W-:-:S03]  /*0310*/  IMAD R84, R84, 0xb, RZ ;  /* 0x0000000b54547824 */ /* 0x000fc600078e02ff */
[----:B------:R-:W-:Y:S01]  /*0320*/  ISETP.LT.U32.AND P3, PT, R19, 0xb, P6 ;  /* 0x0000000b1300780c */ /* 0x000fe20003761070 */
[----:B------:R-:W-:-:S04]  /*0330*/  IMAD.IADD R5, R84, 0x1, R19 ;  /* 0x0000000154057824 */ /* 0x000fc800078e0213 */
[----:B-----5:R-:W-:-:S04]  /*0340*/  IMAD.WIDE R2, R5, 0x4, R30 ;  /* 0x0000000405027825 */ /* 0x020fc800078e021e */
[----:B--2---:R-:W-:-:S04]  /*0350*/  IMAD.WIDE R4, R5, 0x4, R40 ;  /* 0x0000000405047825 */ /* 0x004fc800078e0228 */
[----:B------:R2:W5:Y:S04]  /*0360*/  @P3 LDG.E.EL R0, desc[UR4][R2.64] ;  /* 0x0000000402003981 */ /* 0x000568000c2e1900 */
[----:B------:R3:W5:Y:S01]  /*0370*/  @P3 LDG.E.EL R10, desc[UR4][R4.64] ;  /* 0x00000004040a3981 */ /* 0x000762000c2e1900 */
[----:B-1----:R-:W-:-:S04]  /*0380*/  VIADD R7, R65, 0xffffffdf ;  /* 0xffffffdf41077836 */ /* 0x002fc80000000000 */
[C---:B------:R-:W-:Y:S01]  /*0390*/  IMAD.IADD R23, R84.reuse, 0x1, R7 ;  /* 0x0000000154177824 */ /* 0x040fe200078e0207 */
[----:B--2---:R-:W1:Y:S01]  /*03a0*/  LDC.64 R2, c[0x0][0x258] ;  /* 0x00009600ff027b82 */ /* 0x004e620000000a00 */
[----:B------:R-:W-:-:S04]  /*03b0*/  VIADD R18, R84, 0xb0 ;  /* 0x000000b054127836 */ /* 0x000fc80000000000 */
[----:B------:R-:W-:Y:S01]  /*03c0*/  IMAD.IADD R37, R18, 0x1, R7 ;  /* 0x0000000112257824 */ /* 0x000fe200078e0207 */
[----:B------:R-:W-:Y:S01]  /*03d0*/  IADD3 R13, R18, R19, RZ ;  /* 0x00000013120d7210 */ /* 0x000fe20007ffe0ff */
[----:B------:R-:W-:-:S04]  /*03e0*/  IMAD.WIDE R28, R65, 0x4, R24 ;  /* 0x00000004411c7825 */ /* 0x000fc800078e0218 */
[C---:B---3--:R-:W-:Y:S01]  /*03f0*/  IMAD.WIDE R34, R65.reuse, 0x4, R26 ;  /* 0x0000000441227825 */ /* 0x048fe200078e021a */
[----:B------:R-:W2:Y:S04]  /*0400*/  @P4 LDG.E.EL R48, desc[UR4][R28.64+-0x84] ;  /* 0xffff7c041c304981 */ /* 0x000ea8000c2e1900 */
[----:B------:R-:W3:Y:S04]  /*0410*/  @P4 LDG.E.EL R50, desc[UR4][R34.64+-0x84] ;  /* 0xffff7c0422324981 */ /* 0x000ee8000c2e1900 */
[----:B------:R-:W2:Y:S01]  /*0420*/  @P2 LDG.E.EL R47, desc[UR4][R28.64+-0x84] ;  /* 0xffff7c041c2f2981 */ /* 0x000ea2000c2e1900 */
[----:B-1----:R-:W-:-:S03]  /*0430*/  IMAD.WIDE R16, R65, 0x4, R2 ;  /* 0x0000000441107825 */ /* 0x002fc600078e0202 */
[----:B------:R-:W2:Y:S04]  /*0440*/  @P2 LDG.E.EL R49, desc[UR4][R34.64+-0x84] ;  /* 0xffff7c0422312981 */ /* 0x000ea8000c2e1900 */
[----:B------:R-:W2:Y:S04]  /*0450*/  @P2 LDG.E.EL R39, desc[UR4][R16.64+-0x84] ;  /* 0xffff7c0410272981 */ /* 0x000ea8000c2e1900 */
[----:B------:R-:W2:Y:S01]  /*0460*/  @P4 LDG.E.EL R42, desc[UR4][R16.64+-0x84] ;  /* 0xffff7c04102a4981 */ /* 0x000ea2000c2e1900 */
[----:B----4-:R-:W-:Y:S02]  /*0470*/  SEL R6, R8, RZ, P2 ;  /* 0x000000ff08067207 */ /* 0x010fe40001000000 */
[----:B------:R-:W1:Y:S01]  /*0480*/  LDC.64 R8, c[0x0][0x250] ;  /* 0x00009400ff087b82 */ /* 0x000e620000000a00 */
[----:B------:R-:W-:-:S02]  /*0490*/  SEL R12, R12, RZ, P4 ;  /* 0x000000ff0c0c7207 */ /* 0x000fc40002000000 */
[----:B------:R-:W-:-:S04]  /*04a0*/  FADD R6, R6, 0.0010000000474974513054 ;  /* 0x3a83126f06067421 */ /* 0x000fc80000000000 */
[----:B------:R-:W4:Y:S01]  /*04b0*/  MUFU.SQRT R43, R6 ;  /* 0x00000006002b7308 */ /* 0x000f220000002000 */
[----:B------:R-:W-:-:S07]  /*04c0*/  FADD R12, R12, 0.0010000000474974513054 ;  /* 0x3a83126f0c0c7421 */ /* 0x000fce0000000000 */
[----:B------:R-:W1:Y:S01]  /*04d0*/  MUFU.SQRT R44, R12 ;  /* 0x0000000c002c7308 */ /* 0x000e620000002000 */
[----:B-----5:R-:W-:Y:S02]  /*04e0*/  SEL R52, R0, RZ, P3 ;  /* 0x000000ff00347207 */ /* 0x020fe40001800000 */
[----:B----4-:R-:W-:Y:S01]  /*04f0*/  FSETP.GT.AND P1, PT, R43, 8.50705917302346158658e+37, PT ;  /* 0x7e8000002b00780b */ /* 0x010fe20003f24000 */
[----:B01----:R-:W-:Y:S01]  /*0500*/  IMAD.WIDE R4, R23, 0x4, R8 ;  /* 0x0000000417047825 */ /* 0x003fe200078e0208 */
[----:B------:R-:W-:Y:S02]  /*0510*/  SEL R53, R10, RZ, P3 ;  /* 0x000000ff0a357207 */ /* 0x000fe40001800000 */
[C---:B------:R-:W-:Y:S02]  /*0520*/  FSETP.GEU.AND P3, PT, R43.reuse, 1.175494350822287508e-38, PT ;  /* 0x008000002b00780b */ /* 0x040fe40003f6e000 */
[----:B------:R-:W-:Y:S01]  /*0530*/  FSEL R46, R80, 1, P1 ;  /* 0x3f800000502e7808 */ /* 0x000fe20000800000 */
[----:B------:R0:W4:Y:S06]  /*0540*/  @P2 LDG.E.EL R36, desc[UR4][R4.64] ;  /* 0x0000000404242981 */ /* 0x00012c000c2e1900 */
[----:B------:R-:W-:Y:S01]  /*0550*/  @P1 FMUL R43, R43, 0.25 ;  /* 0x3e8000002b2b1820 */ /* 0x000fe20000400000 */
[----:B------:R-:W-:Y:S01]  /*0560*/  FSETP.GT.AND P1, PT, R44, 8.50705917302346158658e+37, PT ;  /* 0x7e8000002c00780b */ /* 0x000fe20003f24000 */
[----:B0-----:R-:W0:Y:S02]  /*0570*/  LDC.64 R4, c[0x0][0x278] ;  /* 0x00009e00ff047b82 */ /* 0x001e240000000a00 */
[----:B------:R-:W-:Y:S01]  /*0580*/  @!P3 FMUL R43, R43, 16777216 ;  /* 0x4b8000002b2bb820 */ /* 0x000fe20000400000 */
[----:B------:R-:W-:Y:S01]  /*0590*/  @!P3 FMUL R46, R46, 16777216 ;  /* 0x4b8000002e2eb820 */ /* 0x000fe20000400000 */
[----:B------:R-:W-:-:S02]  /*05a0*/  FSETP.GEU.AND P3, PT, R44, 1.175494350822287508e-38, PT ;  /* 0x008000002c00780b */ /* 0x000fc40003f6e000 */
[----:B------:R-:W-:-:S06]  /*05b0*/  FSEL R45, R80, 1, P1 ;  /* 0x3f800000502d7808 */ /* 0x000fcc0000800000 */
[----:B------:R-:W-:Y:S01]  /*05c0*/  @P1 FMUL R44, R44, 0.25 ;  /* 0x3e8000002c2c1820 */ /* 0x000fe20000400000 */
[----:B------:R-:W-:Y:S01]  /*05d0*/  ISETP.LT.U32.AND P1, PT, R19, 0xb, P0 ;  /* 0x0000000b1300780c */ /* 0x000fe20000721070 */
[----:B------:R-:W-:-:S04]  /*05e0*/  IMAD.WIDE R14, R37, 0x4, R8 ;  /* 0x00000004250e7825 */ /* 0x000fc800078e0208 */
[----:B------:R-:W-:Y:S01]  /*05f0*/  IMAD.MOV.U32 R10, RZ, RZ, RZ ;  /* 0x000000ffff0a7224 */ /* 0x000fe200078e00ff */
[----:B------:R-:W5:Y:S01]  /*0600*/  @P4 LDG.E.EL R38, desc[UR4][R14.64] ;  /* 0x000000040e264981 */ /* 0x000f62000c2e1900 */
[----:B------:R-:W-:-:S04]  /*0610*/  IMAD.WIDE R6, R13, 0x4, R30 ;  /* 0x000000040d067825 */ /* 0x000fc800078e021e */
[----:B------:R-:W-:Y:S02]  /*0620*/  IMAD.WIDE R12, R13, 0x4, R40 ;  /* 0x000000040d0c7825 */ /* 0x000fe400078e0228 */
[----:B------:R0:W5:Y:S04]  /*0630*/  @P1 LDG.E.EL R10, desc[UR4][R6.64] ;  /* 0x00000004060a1981 */ /* 0x000168000c2e1900 */
[----:B------:R1:W5:Y:S01]  /*0640*/  @P1 LDG.E.EL R20, desc[UR4][R12.64] ;  /* 0x000000040c141981 */ /* 0x000362000c2e1900 */
[----:B0-----:R-:W-:-:S05]  /*0650*/  IMAD.WIDE R6, R23, 0x4, R4 ;  /* 0x0000000417067825 */ /* 0x001fca00078e0204 */
[----:B------:R0:W5:Y:S01]  /*0660*/  @P2 LDG.E.EL R51, desc[UR4][R6.64] ;  /* 0x0000000406332981 */ /* 0x000162000c2e1900 */
[----:B------:R-:W-:Y:S02]  /*0670*/  IMAD.MOV.U32 R14, RZ, RZ, RZ ;  /* 0x000000ffff0e7224 */ /* 0x000fe400078e00ff */
[----:B-1----:R-:W-:-:S05]  /*0680*/  IMAD.WIDE R12, R37, 0x4, R4 ;  /* 0x00000004250c7825 */ /* 0x002fca00078e0204 */
[----:B------:R1:W5:Y:S01]  /*0690*/  @P4 LDG.E.EL R14, desc[UR4][R12.64] ;  /* 0x000000040c0e4981 */ /* 0x000362000c2e1900 */
[----:B------:R-:W-:-:S04]  /*06a0*/  IMAD.HI R0, R69, 0x2e8ba2e9, RZ ;  /* 0x2e8ba2e945007827 */ /* 0x000fc800078e02ff */
[----:B------:R-:W-:Y:S01]  /*06b0*/  @!P3 FMUL R44, R44, 16777216 ;  /* 0x4b8000002c2cb820 */ /* 0x000fe20000400000 */
[----:B------:R-:W1:Y:S01]  /*06c0*/  MUFU.RCP R43, R43 ;  /* 0x0000002b002b7308 */ /* 0x000e620000001000 */
[----:B------:R-:W-:-:S04]  /*06d0*/  SHF.R.U32.HI R15, RZ, 0x1f, R0 ;  /* 0x0000001fff0f7819 */ /* 0x000fc80000011600 */
[----:B------:R-:W-:-:S03]  /*06e0*/  LEA.HI.SX32 R0, R0, R15, 0x1d ;  /* 0x0000000f00007211 */ /* 0x000fc600078feaff */
[----:B------:R-:W3:Y:S01]  /*06f0*/  MUFU.RCP R44, R44 ;  /* 0x0000002c002c7308 */ /* 0x000ee20000001000 */
[----:B--2---:R-:W-:Y:S01]  /*0700*/  SEL R39, R39, RZ, P2 ;  /* 0x000000ff27277207 */ /* 0x004fe20001000000 */
[----:B------:R-:W-:Y:S01]  /*0710*/  IMAD R69, R0, -0x2c, R69 ;  /* 0xffffffd400457824 */ /* 0x000fe200078e0245 */
[----:B0-----:R-:W-:Y:S01]  /*0720*/  SEL R7, R42, RZ, P4 ;  /* 0x000000ff2a077207 */ /* 0x001fe20002000000 */
[----:B------:R-:W-:Y:S01]  /*0730*/  @!P3 FMUL R45, R45, 16777216 ;  /* 0x4b8000002d2db820 */ /* 0x000fe20000400000 */
[----:B-1----:R-:W-:Y:S01]  /*0740*/  FMUL R43, R43, R46 ;  /* 0x0000002e2b2b7220 */ /* 0x002fe20000400000 */
[----:B---3--:R-:W-:Y:S02]  /*0750*/  SEL R50, R50, RZ, P4 ;  /* 0x000000ff32327207 */ /* 0x008fe40002000000 */
[----:B------:R-:W-:Y:S01]  /*0760*/  FMUL R45, R44, R45 ;  /* 0x0000002d2c2d7220 */ /* 0x000fe20000400000 */
[----:B------:R-:W-:Y:S02]  /*0770*/  SEL R47, R47, RZ, P2 ;  /* 0x000000ff2f2f7207 */ /* 0x000fe40001000000 */
[----:B----4-:R-:W-:-:S05]  /*0780*/  SEL R0, R36, RZ, P2 ;  /* 0x000000ff24007207 */ /* 0x010fca0001000000 */
[----:B------:R-:W-:-:S04]  /*0790*/  FADD R0, R0, -R39 ;  /* 0x8000002700007221 */ /* 0x000fc80000000000 */
[----:B------:R-:W-:Y:S01]  /*07a0*/  FMUL R6, R43, R0 ;  /* 0x000000002b067220 */ /* 0x000fe20000400000 */
[----:B-----5:R-:W-:-:S05]  /*07b0*/  SEL R38, R38, RZ, P4 ;  /* 0x000000ff26267207 */ /* 0x020fca0002000000 */
[----:B------:R-:W-:Y:S01]  /*07c0*/  FADD R0, R38, -R7 ;  /* 0x8000000726007221 */ /* 0x000fe20000000000 */
[----:B------:R-:W-:Y:S02]  /*07d0*/  SEL R12, R10, RZ, P1 ;  /* 0x000000ff0a0c7207 */ /* 0x000fe40000800000 */
[----:B------:R-:W-:Y:S02]  /*07e0*/  SEL R15, R20, RZ, P1 ;  /* 0x000000ff140f7207 */ /* 0x000fe40000800000 */
[----:B------:R-:W-:Y:S01]  /*07f0*/  ISETP.GT.AND P1, PT, R65, 0x15, PT ;  /* 0x000000154100780c */ /* 0x000fe20003f24270 */
[----:B------:R-:W-:Y:S01]  /*0800*/  FMUL R0, R45, R0 ;  /* 0x000000002d007220 */ /* 0x000fe20000400000 */
[----:B------:R-:W-:Y:S02]  /*0810*/  SEL R7, R48, RZ, P4 ;  /* 0x000000ff30077207 */ /* 0x000fe40002000000 */
[----:B------:R-:W-:Y:S02]  /*0820*/  ISETP.LT.AND P1, PT, R69, 0x21, P1 ;  /* 0x000000214500780c */ /* 0x000fe40000f21270 */
[----:B------:R-:W-:Y:S01]  /*0830*/  SEL R10, R49, RZ, P2 ;  /* 0x000000ff310a7207 */ /* 0x000fe20001000000 */
[----:B------:R-:W-:Y:S01]  /*0840*/  FFMA R0, R7, R0, R50 ;  /* 0x0000000007007223 */ /* 0x000fe20000000032 */
[----:B------:R-:W-:Y:S01]  /*0850*/  SEL R51, R51, RZ, P2 ;  /* 0x000000ff33337207 */ /* 0x000fe20001000000 */
[----:B------:R-:W-:Y:S01]  /*0860*/  VIADD R7, R69, 0xffffffea ;  /* 0xffffffea45077836 */ /* 0x000fe20000000000 */
[----:B------:R-:W-:-:S04]  /*0870*/  ISETP.LT.AND P2, PT, R21, 0x100, P1 ;  /* 0x000001001500780c */ /* 0x000fc80000f41270 */
[----:B------:R-:W-:Y:S02]  /*0880*/  ISETP.LT.AND P2, PT, R11, 0xb0, P2 ;  /* 0x000000b00b00780c */ /* 0x000fe40001741270 */
[----:B------:R-:W-:Y:S01]  /*0890*/  IADD3 R29, R84, R7, RZ ;  /* 0x00000007541d7210 */ /* 0x000fe20007ffe0ff */
[----:B------:R-:W-:Y:S01]  /*08a0*/  FFMA R10, R47, R6, R10 ;  /* 0x000000062f0a7223 */ /* 0x000fe2000000000a */
[----:B------:R-:W-:Y:S01]  /*08b0*/  SEL R17, R14, RZ, P4 ;  /* 0x000000ff0e117207 */ /* 0x000fe20002000000 */
[----:B------:R-:W-:Y:S02]  /*08c0*/  FADD R6, R12, R15 ;  /* 0x0000000f0c067221 */ /* 0x000fe40000000000 */
[----:B------:R-:W-:-:S04]  /*08d0*/  IMAD.WIDE R14, R29, 0x4, R30 ;  /* 0x000000041d0e7825 */ /* 0x000fc800078e021e */
[----:B------:R-:W-:Y:S02]  /*08e0*/  IMAD.WIDE R28, R29, 0x4, R40 ;  /* 0x000000041d1c7825 */ /* 0x000fe400078e0228 */
[----:B------:R0:W2:Y:S04]  /*08f0*/  @P2 LDG.E.EL R58, desc[UR4][R14.64] ;  /* 0x000000040e3a2981 */ /* 0x0000a8000c2e1900 */
[----:B------:R1:W3:Y:S01]  /*0900*/  @P2 LDG.E.EL R59, desc[UR4][R28.64] ;  /* 0x000000041c3b2981 */ /* 0x0002e2000c2e1900 */
[----:B------:R-:W-:Y:S01]  /*0910*/  ISETP.GE.U32.AND P3, PT, R19, 0xb, PT ;  /* 0x0000000b1300780c */ /* 0x000fe20003f66070 */
[----:B------:R-:W-:Y:S01]  /*0920*/  FADD R0, R17, R0 ;  /* 0x0000000011007221 */ /* 0x000fe20000000000 */
[----:B------:R-:W-:Y:S01]  /*0930*/  ISETP.GT.AND P4, PT, R65, 0x20, PT ;  /* 0x000000204100780c */ /* 0x000fe20003f84270 */
[----:B------:R-:W-:Y:S01]  /*0940*/  FADD R10, R51, R10 ;  /* 0x0000000a330a7221 */ /* 0x000fe20000000000 */
[----:B------:R-:W-:-:S02]  /*0950*/  IMAD.IADD R7, R18, 0x1, R7 ;  /* 0x0000000112077824 */ /* 0x000fc400078e0207 */
[----:B------:R-:W-:Y:S02]  /*0960*/  FADD R13, R52, R53 ;  /* 0x00000035340d7221 */ /* 0x000fe40000000000 */
[----:B------:R-:W-:-:S05]  /*0970*/  IMAD.WIDE R16, R7, 0x4, R30 ;  /* 0x0000000407107825 */ /* 0x000fca00078e021e */
[----:B------:R-:W-:Y:S01]  /*0980*/  @P3 FSEL R6, R0, RZ, P4 ;  /* 0x000000ff00063208 */ /* 0x000fe20002000000 */
[----:B------:R-:W-:Y:S01]  /*0990*/  VIADD R0, R11, 0x2 ;  /* 0x000000020b007836 */ /* 0x000fe20000000000 */
[----:B------:R-:W-:Y:S01]  /*09a0*/  @P3 FSEL R13, R10, RZ, P4 ;  /* 0x000000ff0a0d3208 */ /* 0x000fe20002000000 */
[----:B------:R-:W-:Y:S01]  /*09b0*/  IMAD.WIDE R34, R7, 0x4, R40 ;  /* 0x0000000407227825 */ /* 0x000fe200078e0228 */
[----:B------:R-:W-:-:S03]  /*09c0*/  ISETP.GT.AND P3, PT, R69, 0x20, P6 ;  /* 0x000000204500780c */ /* 0x000fc60003764270 */
[----:B------:R-:W-:Y:S01]  /*09d0*/  IMAD.HI R7, R0, 0x2e8ba2e9, RZ ;  /* 0x2e8ba2e900077827 */ /* 0x000fe200078e02ff */
[----:B------:R-:W-:-:S04]  /*09e0*/  HFMA2.MMA R12, -RZ, RZ, 0, 0 ;  /* 0x00000000ff0c7435 */ /* 0x000fc800000001ff */
[----:B------:R-:W-:Y:S01]  /*09f0*/  SHF.R.U32.HI R10, RZ, 0x1f, R7 ;  /* 0x0000001fff0a7819 */ /* 0x000fe20000011607 */
[----:B0-----:R-:W-:-:S03]  /*0a00*/  IMAD.WIDE R14, R69, 0x4, R32 ;  /* 0x00000004450e7825 */ /* 0x001fc600078e0220 */
[----:B-1----:R-:W-:Y:S02]  /*0a10*/  LEA.HI.SX32 R29, R7, R10, 0x1d ;  /* 0x0000000a071d7211 */ /* 0x002fe400078feaff */
[----:B------:R-:W4:Y:S01]  /*0a20*/  @P3 LDG.E.EL R12, desc[UR4][R14.64+-0x84] ;  /* 0xffff7c040e0c3981 */ /* 0x000f22000c2e1900 */
[----:B------:R-:W-:Y:S02]  /*0a30*/  PLOP3.LUT P4, PT, P0, P1, PT, 0x80, 0x0 ;  /* 0x000000000000781c */ /* 0x000fe40000783070 */
[----:B------:R-:W-:-:S04]  /*0a40*/  IMAD R29, R29, -0x2c, R0 ;  /* 0xffffffd41d1d7824 */ /* 0x000fc800078e0200 */
[----:B------:R-:W-:-:S04]  /*0a50*/  VIADD R55, R29, 0xffffffea ;  /* 0xffffffea1d377836 */ /* 0x000fc80000000000 */
[----:B------:R-:W-:Y:S01]  /*0a60*/  IMAD.IADD R37, R84, 0x1, R55 ;  /* 0x0000000154257824 */ /* 0x000fe200078e0237 */
[----:B------:R-:W-:Y:S01]  /*0a70*/  MOV R23, RZ ;  /* 0x000000ff00177202 */ /* 0x000fe20000000f00 */
[----:B------:R-:W-:Y:S01]  /*0a80*/  IMAD.MOV.U32 R54, RZ, RZ, RZ ;  /* 0x000000ffff367224 */ /* 0x000fe200078e00ff */
[----:B------:R0:W5:Y:S02]  /*0a90*/  @P4 LDG.E.EL R56, desc[UR4][R16.64] ;  /* 0x0000000410384981 */ /* 0x000164000c2e1900 */
[----:B0-----:R-:W-:-:S04]  /*0aa0*/  IMAD.WIDE R16, R37, 0x4, R30 ;  /* 0x0000000425107825 */ /* 0x001fc800078e021e */
[----:B------:R-:W-:Y:S01]  /*0ab0*/  IMAD.WIDE R36, R37, 0x4, R40 ;  /* 0x0000000425247825 */ /* 0x000fe200078e0228 */
[----:B------:R-:W-:-:S06]  /*0ac0*/  CS2R R52, SRZ ;  /* 0x0000000000347805 */ /* 0x000fcc000001ff00 */
[----:B------:R0:W5:Y:S01]  /*0ad0*/  @P4 LDG.E.EL R53, desc[UR4][R34.64] ;  /* 0x0000000422354981 */ /* 0x000162000c2e1900 */
[----:B--2---:R-:W-:Y:S02]  /*0ae0*/  SEL R58, R58, RZ, P2 ;  /* 0x000000ff3a3a7207 */ /* 0x004fe40001000000 */
[----:B---3--:R-:W-:Y:S02]  /*0af0*/  SEL R59, R59, RZ, P2 ;  /* 0x000000ff3b3b7207 */ /* 0x008fe40001000000 */
[----:B------:R-:W-:-:S13]  /*0b00*/  ISETP.LT.U32.AND P2, PT, R55, 0xb, P6 ;  /* 0x0000000b3700780c */ /* 0x000fda0003741070 */
[----:B------:R-:W2:Y:S04]  /*0b10*/  @P2 LDG.E.EL R54, desc[UR4][R16.64] ;  /* 0x0000000410362981 */ /* 0x000ea8000c2e1900 */
[----:B------:R-:W3:Y:S01]  /*0b20*/  @P2 LDG.E.EL R23, desc[UR4][R36.64] ;  /* 0x0000000424172981 */ /* 0x000ee2000c2e1900 */
[----:B----4-:R-:W-:-:S05]  /*0b30*/  SEL R12, R12, RZ, P3 ;  /* 0x000000ff0c0c7207 */ /* 0x010fca0001800000 */
[----:B------:R-:W-:-:S04]  /*0b40*/  FADD R19, R12, 0.0010000000474974513054 ;  /* 0x3a83126f0c137421 */ /* 0x000fc80000000000 */
[----:B------:R-:W1:Y:S01]  /*0b50*/  MUFU.SQRT R60, R19 ;  /* 0x00000013003c7308 */ /* 0x000e620000002000 */
[----:B------:R-:W-:Y:S02]  /*0b60*/  P2R R44, PR, RZ, 0x2 ;  /* 0x00000002ff2c7803 */ /* 0x000fe40000000000 */
[----:B-----5:R-:W-:Y:S01]  /*0b70*/  SEL R56, R56, RZ, P4 ;  /* 0x000000ff38387207 */ /* 0x020fe20002000000 */
[----:B------:R-:W-:Y:S01]  /*0b80*/  IMAD.IADD R39, R18, 0x1, R55 ;  /* 0x0000000112277824 */ /* 0x000fe200078e0237 */
[----:B------:R-:W-:Y:S01]  /*0b90*/  HFMA2.MMA R12, -RZ, RZ, 0, 0 ;  /* 0x00000000ff0c7435 */ /* 0x000fe200000001ff */
[----:B------:R-:W-:Y:S01]  /*0ba0*/  IMAD.MOV.U32 R10, RZ, RZ, RZ ;  /* 0x000000ffff0a7224 */ /* 0x000fe200078e00ff */
[----:B-1----:R-:W-:Y:S01]  /*0bb0*/  FSETP.GEU.AND P1, PT, R60, 1.175494350822287508e-38, PT ;  /* 0x008000003c00780b */ /* 0x002fe20003f2e000 */
[----:B0-----:R-:W-:Y:S01]  /*0bc0*/  IMAD.WIDE R34, R39, 0x4, R30 ;  /* 0x0000000427227825 */ /* 0x001fe200078e021e */
[----:B------:R-:W-:Y:S02]  /*0bd0*/  SEL R53, R53, RZ, P4 ;  /* 0x000000ff35357207 */ /* 0x000fe40002000000 */
[----:B------:R-:W-:Y:S01]  /*0be0*/  ISETP.LT.U32.AND P4, PT, R55, 0xb, P0 ;  /* 0x0000000b3700780c */ /* 0x000fe20000781070 */
[----:B------:R-:W-:-:S02]  /*0bf0*/  VIADD R49, R69, 0xffffffdf ;  /* 0xffffffdf45317836 */ /* 0x000fc40000000000 */
[----:B------:R-:W-:Y:S02]  /*0c00*/  IMAD.MOV.U32 R7, RZ, RZ, RZ ;  /* 0x000000ffff077224 */ /* 0x000fe400078e00ff */
[----:B------:R-:W-:-:S08]  /*0c10*/  IMAD.WIDE R38, R39, 0x4, R40 ;  /* 0x0000000427267825 */ /* 0x000fd000078e0228 */
[----:B------:R0:W4:Y:S01]  /*0c20*/  @P4 LDG.E.EL R10, desc[UR4][R34.64] ;  /* 0x00000004220a4981 */ /* 0x000122000c2e1900 */
[----:B------:R-:W-:-:S03]  /*0c30*/  IMAD.MOV.U32 R28, RZ, RZ, RZ ;  /* 0x000000ffff1c7224 */ /* 0x000fc600078e00ff */
[----:B------:R-:W5:Y:S01]  /*0c40*/  @P4 LDG.E.EL R7, desc[UR4][R38.64] ;  /* 0x0000000426074981 */ /* 0x000f62000c2e1900 */
[----:B0-----:R-:W-:Y:S01]  /*0c50*/  IMAD.IADD R35, R84, 0x1, R49 ;  /* 0x0000000154237824 */ /* 0x001fe200078e0231 */
[----:B--2---:R-:W-:Y:S02]  /*0c60*/  SEL R54, R54, RZ, P2 ;  /* 0x000000ff36367207 */ /* 0x004fe40001000000 */
[----:B---3--:R-:W-:Y:S02]  /*0c70*/  SEL R23, R23, RZ, P2 ;  /* 0x000000ff17177207 */ /* 0x008fe40001000000 */
[----:B------:R-:W-:-:S04]  /*0c80*/  FSETP.GT.AND P2, PT, R60, 8.50705917302346158658e+37, PT ;  /* 0x7e8000003c00780b */ /* 0x000fc80003f44000 */
[----:B------:R-:W-:-:S09]  /*0c90*/  FSEL R0, R80, 1, P2 ;  /* 0x3f80000050007808 */ /* 0x000fd20001000000 */
[----:B------:R-:W-:Y:S01]  /*0ca0*/  @P2 FMUL R60, R60, 0.25 ;  /* 0x3e8000003c3c2820 */ /* 0x000fe20000400000 */
[----:B------:R-:W-:-:S13]  /*0cb0*/  ISETP.GT.AND P2, PT, R69, 0x20, P0 ;  /* 0x000000204500780c */ /* 0x000fda0000744270 */
[----:B------:R0:W2:Y:S02]  /*0cc0*/  @P2 LDG.E.EL R12, desc[UR4][R14.64+-0x84] ;  /* 0xffff7c040e0c2981 */ /* 0x0000a4000c2e1900 */
[----:B0-----:R-:W-:-:S04]  /*0cd0*/  IMAD.WIDE R14, R35, 0x4, R8 ;  /* 0x00000004230e7825 */ /* 0x001fc800078e0208 */
[----:B------:R-:W-:Y:S01]  /*0ce0*/  IMAD.WIDE R34, R35, 0x4, R4 ;  /* 0x0000000423227825 */ /* 0x000fe200078e0204 */
[----:B------:R-:W-:Y:S01]  /*0cf0*/  P2R R38, PR, RZ, 0x2 ;  /* 0x00000002ff267803 */ /* 0x000fe20000000000 */
[----:B------:R0:W3:Y:S04]  /*0d00*/  @P3 LDG.E.EL R52, desc[UR4][R14.64] ;  /* 0x000000040e343981 */ /* 0x0000e8000c2e1900 */
[----:B------:R-:W3:Y:S01]  /*0d10*/  @P3 LDG.E.EL R28, desc[UR4][R34.64] ;  /* 0x00000004221c3981 */ /* 0x000ee2000c2e1900 */
[----:B------:R-:W-:Y:S02]  /*0d20*/  P2R R45, PR, RZ, 0x4 ;  /* 0x00000004ff2d7803 */ /* 0x000fe40000000000 */
[----:B----4-:R-:W-:Y:S02]  /*0d30*/  SEL R10, R10, RZ, P4 ;  /* 0x000000ff0a0a7207 */ /* 0x010fe40002000000 */
[----:B-----5:R-:W-:-:S02]  /*0d40*/  SEL R7, R7, RZ, P4 ;  /* 0x000000ff07077207 */ /* 0x020fc40002000000 */
[C---:B------:R-:W-:Y:S01]  /*0d50*/  ISETP.GT.AND P4, PT, R29.reuse, 0x20, P6 ;  /* 0x000000201d00780c */ /* 0x040fe20003784270 */
[----:B0-----:R-:W-:Y:S01]  /*0d60*/  IMAD.WIDE R14, R29, 0x4, R32 ;  /* 0x000000041d0e7825 */ /* 0x001fe200078e0220 */
[----:B------:R-:W-:-:S03]  /*0d70*/  MOV R19, RZ ;  /* 0x000000ff00137202 */ /* 0x000fc60000000f00 */
[----:B------:R-:W-:Y:S02]  /*0d80*/  IMAD.MOV.U32 R51, RZ, RZ, RZ ;  /* 0x000000ffff337224 */ /* 0x000fe400078e00ff */
[----:B------:R-:W-:Y:S02]  /*0d90*/  IMAD.MOV.U32 R20, RZ, RZ, RZ ;  /* 0x000000ffff147224 */ /* 0x000fe400078e00ff */
[----:B------:R-:W-:-:S04]  /*0da0*/  IMAD.WIDE R42, R69, 0x4, R2 ;  /* 0x00000004452a7825 */ /* 0x000fc800078e0202 */
[C---:B------:R-:W-:Y:S01]  /*0db0*/  IMAD.WIDE R16, R69.reuse, 0x4, R24 ;  /* 0x0000000445107825 */ /* 0x040fe200078e0218 */
[----:B------:R-:W4:Y:S03]  /*0dc0*/  @P3 LDG.E.EL R51, desc[UR4][R42.64+-0x84] ;  /* 0xffff7c042a333981 */ /* 0x000f26000c2e1900 */
[----:B------:R-:W-:Y:S01]  /*0dd0*/  IMAD.WIDE R36, R69, 0x4, R26 ;  /* 0x0000000445247825 */ /* 0x000fe200078e021a */
[----:B------:R-:W5:Y:S04]  /*0de0*/  @P3 LDG.E.EL R20, desc[UR4][R16.64+-0x84] ;  /* 0xffff7c0410143981 */ /* 0x000f68000c2e1900 */
[----:B------:R-:W5:Y:S01]  /*0df0*/  @P3 LDG.E.EL R19, desc[UR4][R36.64+-0x84] ;  /* 0xffff7c0424133981 */ /* 0x000f62000c2e1900 */
[----:B--2---:R-:W-:-:S02]  /*0e00*/  SEL R12, R12, RZ, P2 ;  /* 0x000000ff0c0c7207 */ /* 0x004fc40001000000 */
[----:B------:R-:W-:-:S03]  /*0e10*/  ISETP.NE.AND P2, PT, R38, RZ, PT ;  /* 0x000000ff2600720c */ /* 0x000fc60003f45270 */
[----:B------:R-:W-:Y:S01]  /*0e20*/  FADD R38, R12, 0.0010000000474974513054 ;  /* 0x3a83126f0c267421 */ /* 0x000fe20000000000 */
[----:B---3--:R-:W-:Y:S01]  /*0e30*/  SEL R12, R28, RZ, P3 ;  /* 0x000000ff1c0c7207 */ /* 0x008fe20001800000 */
[----:B------:R-:W-:-:S06]  /*0e40*/  IMAD.MOV.U32 R28, RZ, RZ, RZ ;  /* 0x000000ffff1c7224 */ /* 0x000fcc00078e00ff */
[----:B------:R-:W2:Y:S01]  /*0e50*/  @P4 LDG.E.EL R28, desc[UR4][R14.64+-0x84] ;  /* 0xffff7c040e1c4981 */ /* 0x000ea2000c2e1900 */
[----:B------:R-:W0:Y:S01]  /*0e60*/  MUFU.SQRT R68, R38 ;  /* 0x0000002600447308 */ /* 0x000e220000002000 */
[----:B------:R-:W-:Y:S02]  /*0e70*/  SEL R52, R52, RZ, P3 ;  /* 0x000000ff34347207 */ /* 0x000fe40001800000 */
[----:B----4-:R-:W-:Y:S02]  /*0e80*/  SEL R51, R51, RZ, P3 ;  /* 0x000000ff33337207 */ /* 0x010fe40001800000 */
[----:B-----5:R-:W-:Y:S02]  /*0e90*/  SEL R20, R20, RZ, P3 ;  /* 0x000000ff14147207 */ /* 0x020fe40001800000 */
[----:B------:R-:W-:Y:S02]  /*0ea0*/  SEL R19, R19, RZ, P3 ;  /* 0x000000ff13137207 */ /* 0x000fe40001800000 */
[----:B0-----:R-:W-:-:S02]  /*0eb0*/  FSETP.GT.AND P3, PT, R68, 8.50705917302346158658e+37, PT ;  /* 0x7e8000004400780b */ /* 0x001fc40003f64000 */
[----:B------:R-:W-:Y:S02]  /*0ec0*/  FSETP.GEU.AND P5, PT, R68, 1.175494350822287508e-38, PT ;  /* 0x008000004400780b */ /* 0x000fe40003fae000 */
[----:B------:R-:W-:-:S09]  /*0ed0*/  FSEL R50, R80, 1, P3 ;  /* 0x3f80000050327808 */ /* 0x000fd20001800000 */
[----:B------:R-:W-:Y:S01]  /*0ee0*/  @P3 FMUL R68, R68, 0.25 ;  /* 0x3e80000044443820 */ /* 0x000fe20000400000 */
[----:B------:R-:W-:Y:S01]  /*0ef0*/  HFMA2.MMA R34, -RZ, RZ, 0, 0 ;  /* 0x00000000ff227435 */ /* 0x000fe200000001ff */
[----:B--2---:R-:W-:-:S05]  /*0f00*/  SEL R28, R28, RZ, P4 ;  /* 0x000000ff1c1c7207 */ /* 0x004fca0002000000 */
[----:B------:R-:W-:-:S04]  /*0f10*/  FADD R35, R28, 0.0010000000474974513054 ;  /* 0x3a83126f1c237421 */ /* 0x000fc80000000000 */
[----:B------:R-:W0:Y:S02]  /*0f20*/  MUFU.SQRT R70, R35 ;  /* 0x0000002300467308 */ /* 0x000e240000002000 */
[C---:B0-----:R-:W-:Y:S02]  /*0f30*/  FSETP.GT.AND P3, PT, R70.reuse, 8.50705917302346158658e+37, PT ;  /* 0x7e8000004600780b */ /* 0x041fe40003f64000 */
[----:B------:R-:W-:Y:S02]  /*0f40*/  FSETP.GEU.AND P1, PT, R70, 1.175494350822287508e-38, PT ;  /* 0x008000004600780b */ /* 0x000fe40003f2e000 */
[----:B------:R-:W-:-:S09]  /*0f50*/  FSEL R28, R80, 1, P3 ;  /* 0x3f800000501c7808 */ /* 0x000fd20001800000 */
[----:B------:R-:W-:Y:S01]  /*0f60*/  @P3 FMUL R70, R70, 0.25 ;  /* 0x3e80000046463820 */ /* 0x000fe20000400000 */
[----:B------:R-:W-:-:S13]  /*0f70*/  ISETP.GT.AND P3, PT, R29, 0x20, P0 ;  /* 0x000000201d00780c */ /* 0x000fda0000764270 */
[----:B------:R0:W2:Y:S01]  /*0f80*/  @P3 LDG.E.EL R34, desc[UR4][R14.64+-0x84] ;  /* 0xffff7c040e223981 */ /* 0x0000a2000c2e1900 */
[----:B------:R-:W-:Y:S01]  /*0f90*/  P2R R39, PR, RZ, 0x4 ;  /* 0x00000004ff277803 */ /* 0x000fe20000000000 */
[----:B------:R-:W-:Y:S01]  /*0fa0*/  VIADD R73, R29, 0xffffffdf ;  /* 0xffffffdf1d497836 */ /* 0x000fe20000000000 */
[----:B------:R-:W-:Y:S01]  /*0fb0*/  IADD3 R79, R18, R49, RZ ;  /* 0x00000031124f7210 */ /* 0x000fe20007ffe0ff */
[----:B------:R-:W-:Y:S02]  /*0fc0*/  @!P1 FMUL R70, R70, 16777216 ;  /* 0x4b80000046469820 */ /* 0x000fe40000400000 */
[----:B------:R-:W-:Y:S02]  /*0fd0*/  IMAD.IADD R47, R84, 0x1, R73 ;  /* 0x00000001542f7824 */ /* 0x000fe400078e0249 */
[----:B------:R-:W-:Y:S01]  /*0fe0*/  @!P1 FMUL R28, R28, 16777216 ;  /* 0x4b8000001c1c9820 */ /* 0x000fe20000400000 */
[----:B------:R-:W-:Y:S01]  /*0ff0*/  ISETP.NE.AND P1, PT, R44, RZ, PT ;  /* 0x000000ff2c00720c */ /* 0x000fe20003f25270 */
[----:B------:R-:W-:Y:S01]  /*1000*/  IMAD.MOV.U32 R61, RZ, RZ, RZ ;  /* 0x000000ffff3d7224 */ /* 0x000fe200078e00ff */
[----:B------:R-:W-:Y:S01]  /*1010*/  CS2R R62, SRZ ;  /* 0x00000000003e7805 */ /* 0x000fe2000001ff00 */
[----:B------:R-:W-:-:S04]  /*1020*/  IMAD.WIDE R48, R79, 0x4, R8 ;  /* 0x000000044f307825 */ /* 0x000fc800078e0208 */
[----:B------:R-:W-:Y:S02]  /*1030*/  IMAD.IADD R81, R18, 0x1, R73 ;  /* 0x0000000112517824 */ /* 0x000fe400078e0249 */
[----:B------:R-:W-:Y:S02]  /*1040*/  IMAD.MOV.U32 R73, RZ, RZ, RZ ;  /* 0x000000ffff497224 */ /* 0x000fe400078e00ff */
[----:B------:R-:W-:Y:S01]  /*1050*/  IMAD.MOV.U32 R75, RZ, RZ, RZ ;  /* 0x000000ffff4b7224 */ /* 0x000fe200078e00ff */
[----:B------:R-:W-:Y:S01]  /*1060*/  CS2R R76, SRZ ;  /* 0x00000000004c7805 */ /* 0x000fe2000001ff00 */
[----:B------:R-:W-:Y:S02]  /*1070*/  IMAD.MOV.U32 R71, RZ, RZ, RZ ;  /* 0x000000ffff477224 */ /* 0x000fe400078e00ff */
[----:B------:R-:W-:Y:S02]  /*1080*/  IMAD.MOV.U32 R64, RZ, RZ, RZ ;  /* 0x000000ffff407224 */ /* 0x000fe400078e00ff */
[----:B0-----:R-:W-:Y:S01]  /*1090*/  IMAD.WIDE R14, R29, 0x4, R24 ;  /* 0x000000041d0e7825 */ /* 0x001fe200078e0218 */
[----:B------:R-:W-:-:S03]  /*10a0*/  MOV R72, RZ ;  /* 0x000000ff00487202 */ /* 0x000fc60000000f00 */
[----:B------:R-:W-:-:S03]  /*10b0*/  IMAD.MOV.U32 R67, RZ, RZ, RZ ;  /* 0x000000ffff437224 */ /* 0x000fc600078e00ff */
[----:B------:R-:W3:Y:S01]  /*10c0*/  @P4 LDG.E.EL R72, desc[UR4][R14.64+-0x84] ;  /* 0xffff7c040e484981 */ /* 0x000ee2000c2e1900 */
[----:B--2---:R-:W-:-:S05]  /*10d0*/  SEL R34, R34, RZ, P3 ;  /* 0x000000ff22227207 */ /* 0x004fca0001800000 */
[----:B------:R-:W-:-:S04]  /*10e0*/  FADD R34, R34, 0.0010000000474974513054 ;  /* 0x3a83126f22227421 */ /* 0x000fc80000000000 */
[----:B------:R-:W0:Y:S02]  /*10f0*/  MUFU.SQRT R66, R34 ;  /* 0x0000002200427308 */ /* 0x000e240000002000 */
[C---:B0-----:R-:W-:Y:S02]  /*1100*/  FSETP.GT.AND P2, PT, R66.reuse, 8.50705917302346158658e+37, PT ;  /* 0x7e8000004200780b */ /* 0x041fe40003f44000 */
[----:B------:R-:W-:Y:S02]  /*1110*/  FSETP.GEU.AND P6, PT, R66, 1.175494350822287508e-38, PT ;  /* 0x008000004200780b */ /* 0x000fe40003fce000 */
[----:B------:R-:W-:-:S09]  /*1120*/  FSEL R57, R80, 1, P2 ;  /* 0x3f80000050397808 */ /* 0x000fd20001000000 */
[----:B------:R-:W-:Y:S01]  /*1130*/  @P2 FMUL R66, R66, 0.25 ;  /* 0x3e80000042422820 */ /* 0x000fe20000400000 */
[----:B------:R-:W-:-:S13]  /*1140*/  ISETP.NE.AND P2, PT, R39, RZ, PT ;  /* 0x000000ff2700720c */ /* 0x000fda0003f45270 */
[----:B------:R-:W-:Y:S01]  /*1150*/  @!P2 FMUL R60, R60, 16777216 ;  /* 0x4b8000003c3ca820 */ /* 0x000fe20000400000 */
[----:B------:R-:W-:Y:S01]  /*1160*/  @!P2 FMUL R0, R0, 16777216 ;  /* 0x4b8000000000a820 */ /* 0x000fe20000400000 */
[----:B------:R-:W-:Y:S01]  /*1170*/  ISETP.NE.AND P2, PT, R45, RZ, PT ;  /* 0x000000ff2d00720c */ /* 0x000fe20003f45270 */
[----:B------:R-:W-:-:S04]  /*1180*/  IMAD.WIDE R44, R47, 0x4, R8 ;  /* 0x000000042f2c7825 */ /* 0x000fc800078e0208 */
[----:B------:R-:W-:Y:S01]  /*1190*/  IMAD.WIDE R38, R29, 0x4, R2 ;  /* 0x000000041d267825 */ /* 0x000fe200078e0202 */
[----:B------:R0:W2:Y:S04]  /*11a0*/  @P4 LDG.E.EL R61, desc[UR4][R44.64] ;  /* 0x000000042c3d4981 */ /* 0x0000a8000c2e1900 */
[----:B------:R-:W4:Y:S04]  /*11b0*/  @P3 LDG.E.EL R75, desc[UR4][R38.64+-0x84] ;  /* 0xffff7c04264b3981 */ /* 0x000f28000c2e1900 */
[----:B------:R1:W5:Y:S01]  /*11c0*/  @P2 LDG.E.EL R62, desc[UR4][R42.64+-0x84] ;  /* 0xffff7c042a3e2981 */ /* 0x000362000c2e1900 */
[----:B0-----:R-:W-:-:S03]  /*11d0*/  IMAD.WIDE R44, R81, 0x4, R8 ;  /* 0x00000004512c7825 */ /* 0x001fc600078e0208 */
[----:B------:R0:W4:Y:S04]  /*11e0*/  @P2 LDG.E.EL R63, desc[UR4][R48.64] ;  /* 0x00000004303f2981 */ /* 0x000128000c2e1900 */
[----:B------:R-:W4:Y:S01]  /*11f0*/  @P3 LDG.E.EL R73, desc[UR4][R44.64] ;  /* 0x000000042c493981 */ /* 0x000f22000c2e1900 */
[----:B-1----:R-:W-:Y:S01]  /*1200*/  IMAD.WIDE R42, R79, 0x4, R4 ;  /* 0x000000044f2a7825 */ /* 0x002fe200078e0204 */
[----:B------:R-:W-:Y:S02]  /*1210*/  CS2R R78, SRZ ;  /* 0x00000000004e7805 */ /* 0x000fe4000001ff00 */
[----:B------:R-:W4:Y:S01]  /*1220*/  @P4 LDG.E.EL R71, desc[UR4][R38.64+-0x84] ;  /* 0xffff7c0426474981 */ /* 0x000f22000c2e1900 */
[----:B0-----:R-:W-:Y:S01]  /*1230*/  CS2R R48, SRZ ;  /* 0x0000000000307805 */ /* 0x001fe2000001ff00 */
[----:B------:R-:W-:-:S02]  /*1240*/  IMAD.WIDE R34, R29, 0x4, R26 ;  /* 0x000000041d227825 */ /* 0x000fc400078e021a */
[----:B------:R-:W4:Y:S02]  /*1250*/  @P2 LDG.E.EL R76, desc[UR4][R16.64+-0x84] ;  /* 0xffff7c04104c2981 */ /* 0x000f24000c2e1900 */
[--C-:B------:R-:W-:Y:S02]  /*1260*/  IMAD.WIDE R46, R47, 0x4, R4.reuse ;  /* 0x000000042f2e7825 */ /* 0x100fe400078e0204 */
[----:B------:R-:W4:Y:S04]  /*1270*/  @P2 LDG.E.EL R77, desc[UR4][R36.64+-0x84] ;  /* 0xffff7c04244d2981 */ /* 0x000f28000c2e1900 */
[----:B------:R-:W4:Y:S04]  /*1280*/  @P2 LDG.E.EL R78, desc[UR4][R42.64] ;  /* 0x000000042a4e2981 */ /* 0x000f28000c2e1900 */
[----:B------:R-:W4:Y:S04]  /*1290*/  @P3 LDG.E.EL R79, desc[UR4][R14.64+-0x84] ;  /* 0xffff7c040e4f3981 */ /* 0x000f28000c2e1900 */
[----:B------:R-:W4:Y:S04]  /*12a0*/  @P3 LDG.E.EL R49, desc[UR4][R34.64+-0x84] ;  /* 0xffff7c0422313981 */ /* 0x000f28000c2e1900 */
[----:B------:R0:W4:Y:S04]  /*12b0*/  @P4 LDG.E.EL R64, desc[UR4][R46.64] ;  /* 0x000000042e404981 */ /* 0x000128000c2e1900 */
[----:B------:R-:W4:Y:S01]  /*12c0*/  @P4 LDG.E.EL R67, desc[UR4][R34.64+-0x84] ;  /* 0xffff7c0422434981 */ /* 0x000f22000c2e1900 */
[----:B0-----:R-:W-:-:S05]  /*12d0*/  IMAD.WIDE R46, R81, 0x4, R4 ;  /* 0x00000004512e7825 */ /* 0x001fca00078e0204 */
[----:B------:R-:W4:Y:S01]  /*12e0*/  @P3 LDG.E.EL R48, desc[UR4][R46.64] ;  /* 0x000000042e303981 */ /* 0x000f22000c2e1900 */
[----:B------:R-:W-:Y:S01]  /*12f0*/  IADD3 R16, R11, 0x3, RZ ;  /* 0x000000030b107810 */ /* 0x000fe20007ffe0ff */
[----:B------:R-:W0:Y:S01]  /*1300*/  MUFU.RCP R37, R60 ;  /* 0x0000003c00257308 */ /* 0x000e220000001000 */
[----:B------:R-:W-:-:S03]  /*1310*/  @!P5 FMUL R68, R68, 16777216 ;  /* 0x4b8000004444d820 */ /* 0x000fc60000400000 */
[----:B------:R-:W-:-:S04]  /*1320*/  IMAD.HI R17, R16, 0x2e8ba2e9, RZ ;  /* 0x2e8ba2e910117827 */ /* 0x000fc800078e02ff */
[----:B------:R-:W-:Y:S01]  /*1330*/  @!P6 FMUL R66, R66, 16777216 ;  /* 0x4b8000004242e820 */ /* 0x000fe20000400000 */
[----:B------:R-:W1:Y:S01]  /*1340*/  MUFU.RCP R39, R70 ;  /* 0x0000004600277308 */ /* 0x000e620000001000 */
[----:B------:R-:W-:-:S07]  /*1350*/  SHF.R.U32.HI R36, RZ, 0x1f, R17 ;  /* 0x0000001fff247819 */ /* 0x000fce0000011611 */
[----:B------:R-:W3:Y:S01]  /*1360*/  MUFU.RCP R45, R68 ;  /* 0x00000044002d7308 */ /* 0x000ee20000001000 */
[----:B------:R-:W-:Y:S01]  /*1370*/  LEA.HI.SX32 R17, R17, R36, 0x1d ;  /* 0x0000002411117211 */ /* 0x000fe200078feaff */
[----:B------:R-:W-:Y:S01]  /*1380*/  FADD R7, R10, R7 ;  /* 0x000000070a077221 */ /* 0x000fe20000000000 */
[----:B0-----:R-:W-:-:S05]  /*1390*/  FMUL R10, R37, R0 ;  /* 0x00000000250a7220 */ /* 0x001fca0000400000 */
[----:B------:R-:W0:Y:S01]  /*13a0*/  MUFU.RCP R66, R66 ;  /* 0x0000004200427308 */ /* 0x000e220000001000 */
[----:B------:R-:W-:Y:S02]  /*13b0*/  IMAD R16, R17, -0x2c, R16 ;  /* 0xffffffd411107824 */ /* 0x000fe400078e0210 */
[----:B------:R-:W-:Y:S01]  /*13c0*/  @!P5 FMUL R50, R50, 16777216 ;  /* 0x4b8000003232d820 */ /* 0x000fe20000400000 */
[----:B------:R-:W-:Y:S01]  /*13d0*/  FADD R51, R52, -R51 ;  /* 0x8000003334337221 */ /* 0x000fe20000000000 */
[----:B-1----:R-:W-:Y:S01]  /*13e0*/  FMUL R39, R39, R28 ;  /* 0x0000001c27277220 */ /* 0x002fe20000400000 */
[----:B------:R-:W-:Y:S01]  /*13f0*/  @!P6 FMUL R57, R57, 16777216 ;  /* 0x4b8000003939e820 */ /* 0x000fe20000400000 */
[----:B---3--:R-:W-:Y:S01]  /*1400*/  FMUL R45, R45, R50 ;  /* 0x000000322d2d7220 */ /* 0x008fe20000400000 */
[----:B------:R-:W-:Y:S01]  /*1410*/  ISETP.NE.AND P6, PT, R74, RZ, PT ;  /* 0x000000ff4a00720c */ /* 0x000fe20003fc5270 */
[----:B------:R-:W-:-:S04]  /*1420*/  FMUL R51, R10, R51 ;  /* 0x000000330a337220 */ /* 0x000fc80000400000 */
[----:B------:R-:W-:Y:S01]  /*1430*/  FFMA R19, R20, R51, R19 ;  /* 0x0000003314137223 */ /* 0x000fe20000000013 */
[----:B0-----:R-:W-:Y:S01]  /*1440*/  FMUL R57, R66, R57 ;  /* 0x0000003942397220 */ /* 0x001fe20000400000 */
[----:B------:R-:W-:Y:S02]  /*1450*/  SEL R72, R72, RZ, P4 ;  /* 0x000000ff48487207 */ /* 0x000fe40002000000 */
[----:B------:R-:W-:Y:S01]  /*1460*/  FADD R12, R12, R19 ;  /* 0x000000130c0c7221 */ /* 0x000fe20000000000 */
[----:B------:R-:W-:Y:S01]  /*1470*/  ISETP.GT.AND P5, PT, R69, 0x20, PT ;  /* 0x000000204500780c */ /* 0x000fe20003fa4270 */
[----:B------:R-:W-:-:S04]  /*1480*/  IMAD.WIDE R32, R16, 0x4, R32 ;  /* 0x0000000410207825 */ /* 0x000fc800078e0220 */
[----:B------:R-:W-:Y:S01]  /*1490*/  FADD R15, R58, R59 ;  /* 0x0000003b3a0f7221 */ /* 0x000fe20000000000 */
[----:B------:R-:W-:Y:S01]  /*14a0*/  FADD R14, R56, R53 ;  /* 0x00000035380e7221 */ /* 0x000fe20000000000 */
[----:B------:R-:W-:Y:S01]  /*14b0*/  @!P1 FSEL R15, R12, RZ, P5 ;  /* 0x000000ff0c0f9208 */ /* 0x000fe20002800000 */
[----:B------:R-:W-:Y:S01]  /*14c0*/  FADD R23, R54, R23 ;  /* 0x0000001736177221 */ /* 0x000fe20000000000 */
[----:B------:R-:W-:Y:S01]  /*14d0*/  IMAD.MOV.U32 R12, RZ, RZ, RZ ;  /* 0x000000ffff0c7224 */ /* 0x000fe200078e00ff */
[----:B--2---:R-:W-:Y:S02]  /*14e0*/  SEL R61, R61, RZ, P4 ;  /* 0x000000ff3d3d7207 */ /* 0x004fe40002000000 */
[----:B-----5:R-:W-:Y:S02]  /*14f0*/  SEL R17, R62, RZ, P2 ;  /* 0x000000ff3e117207 */ /* 0x020fe40001000000 */
[----:B----4-:R-:W-:Y:S02]  /*1500*/  SEL R0, R63, RZ, P2 ;  /* 0x000000ff3f007207 */ /* 0x010fe40001000000 */
[----:B------:R-:W-:-:S02]  /*1510*/  SEL R28, R75, RZ, P3 ;  /* 0x000000ff4b1c7207 */ /* 0x000fc40001800000 */
[----:B------:R-:W-:Y:S01]  /*1520*/  SEL R73, R73, RZ, P3 ;  /* 0x000000ff49497207 */ /* 0x000fe20001800000 */
[----:B------:R-:W-:Y:S01]  /*1530*/  FADD R0, R0, -R17 ;  /* 0x8000001100007221 */ /* 0x000fe20000000000 */
[----:B------:R-:W-:-:S03]  /*1540*/  SEL R36, R71, RZ, P4 ;  /* 0x000000ff47247207 */ /* 0x000fc60002000000 */
[----:B------:R-:W-:Y:S01]  /*1550*/  FMUL R17, R45, R0 ;  /* 0x000000002d117220 */ /* 0x000fe20000400000 */
[----:B------:R-:W-:Y:S01]  /*1560*/  FADD R0, R73, -R28 ;  /* 0x8000001c49007221 */ /* 0x000fe20000000000 */
[----:B------:R-:W-:Y:S02]  /*1570*/  SEL R76, R76, RZ, P2 ;  /* 0x000000ff4c4c7207 */ /* 0x000fe40001000000 */
[----:B------:R-:W-:Y:S01]  /*1580*/  SEL R77, R77, RZ, P2 ;  /* 0x000000ff4d4d7207 */ /* 0x000fe20001000000 */
[----:B------:R-:W-:Y:S01]  /*1590*/  FADD R10, R61, -R36 ;  /* 0x800000243d0a7221 */ /* 0x000fe20000000000 */
[----:B------:R-:W-:-:S03]  /*15a0*/  SEL R78, R78, RZ, P2 ;  /* 0x000000ff4e4e7207 */ /* 0x000fc60001000000 */
[----:B------:R-:W-:Y:S01]  /*15b0*/  FFMA R17, R76, R17, R77 ;  /* 0x000000114c117223 */ /* 0x000fe2000000004d */
[----:B------:R-:W-:Y:S01]  /*15c0*/  ISETP.GT.AND P2, PT, R16, 0x20, P6 ;  /* 0x000000201000780c */ /* 0x000fe20003744270 */
[----:B------:R-:W-:Y:S01]  /*15d0*/  FMUL R0, R57, R0 ;  /* 0x0000000039007220 */ /* 0x000fe20000400000 */
[----:B------:R-:W-:Y:S02]  /*15e0*/  SEL R79, R79, RZ, P3 ;  /* 0x000000ff4f4f7207 */ /* 0x000fe40001800000 */
[----:B------:R-:W-:Y:S01]  /*15f0*/  SEL R20, R49, RZ, P3 ;  /* 0x000000ff31147207 */ /* 0x000fe20001800000 */
[----:B------:R-:W-:Y:S01]  /*1600*/  FMUL R10, R39, R10 ;  /* 0x0000000a270a7220 */ /* 0x000fe20000400000 */
[----:B------:R-:W-:Y:S01]  /*1610*/  FADD R17, R78, R17 ;  /* 0x000000114e117221 */ /* 0x000fe20000000000 */
[----:B------:R-:W-:Y:S02]  /*1620*/  SEL R64, R64, RZ, P4 ;  /* 0x000000ff40407207 */ /* 0x000fe40002000000 */
[----:B------:R-:W-:Y:S01]  /*1630*/  FFMA R0, R79, R0, R20 ;  /* 0x000000004f007223 */ /* 0x000fe20000000014 */
[----:B------:R-:W-:-:S02]  /*1640*/  SEL R67, R67, RZ, P4 ;  /* 0x000000ff43437207 */ /* 0x000fc40002000000 */
[----:B------:R-:W-:Y:S01]  /*1650*/  ISETP.GE.U32.AND P4, PT, R55, 0xb, PT ;  /* 0x0000000b3700780c */ /* 0x000fe20003f86070 */
[----:B------:R-:W-:Y:S01]  /*1660*/  IMAD.MOV.U32 R20, RZ, RZ, RZ ;  /* 0x000000ffff147224 */ /* 0x000fe200078e00ff */
[----:B------:R-:W-:Y:S01]  /*1670*/  @!P1 FSEL R14, R17, RZ, P5 ;  /* 0x000000ff110e9208 */ /* 0x000fe20002800000 */
[----:B------:R-:W-:Y:S01]  /*1680*/  FFMA R67, R72, R10, R67 ;  /* 0x0000000a48437223 */ /* 0x000fe20000000043 */
[----:B------:R-:W-:Y:S02]  /*1690*/  ISETP.GE.AND P1, PT, R16, 0x21, PT ;  /* 0x000000211000780c */ /* 0x000fe40003f26270 */
[----:B------:R-:W-:Y:S01]  /*16a0*/  SEL R19, R48, RZ, P3 ;  /* 0x000000ff30137207 */ /* 0x000fe20001800000 */
[----:B------:R-:W-:Y:S01]  /*16b0*/  FADD R64, R64, R67 ;  /* 0x0000004340407221 */ /* 0x000fe20000000000 */
[----:B------:R-:W2:Y:S01]  /*16c0*/  @P2 LDG.E.EL R20, desc[UR4][R32.64+-0x84] ;  /* 0xffff7c0420142981 */ /* 0x000ea2000c2e1900 */
[----:B------:R-:W-:Y:S01]  /*16d0*/  ISETP.GT.AND P3, PT, R29, 0x20, PT ;  /* 0x000000201d00780c */ /* 0x000fe20003f64270 */
[----:B------:R-:W-:Y:S01]  /*16e0*/  HFMA2.MMA R47, -RZ, RZ, 0, 0 ;  /* 0x00000000ff2f7435 */ /* 0x000fe200000001ff */
[----:B------:R-:W-:Y:S01]  /*16f0*/  FADD R0, R19, R0 ;  /* 0x0000000013007221 */ /* 0x000fe20000000000 */
[----:B------:R-:W-:Y:S01]  /*1700*/  ISETP.GT.AND P1, PT, R29, 0x15, !P1 ;  /* 0x000000151d00780c */ /* 0x000fe20004f24270 */
[----:B------:R-:W-:Y:S01]  /*1710*/  IMAD.MOV.U32 R28, RZ, RZ, RZ ;  /* 0x000000ffff1c7224 */ /* 0x000fe200078e00ff */
[----:B------:R-:W-:Y:S01]  /*1720*/  @P4 FSEL R23, R64, RZ, P3 ;  /* 0x000000ff40174208 */ /* 0x000fe20001800000 */
[----:B------:R-:W-:Y:S01]  /*1730*/  IMAD.MOV.U32 R46, RZ, RZ, RZ ;  /* 0x000000ffff2e7224 */ /* 0x000fe200078e00ff */
[----:B------:R-:W-:Y:S01]  /*1740*/  @P4 FSEL R7, R0, RZ, P3 ;  /* 0x000000ff00074208 */ /* 0x000fe20001800000 */
[C---:B------:R-:W-:Y:S01]  /*1750*/  IMAD.WIDE R24, R16.reuse, 0x4, R24 ;  /* 0x0000000410187825 */ /* 0x040fe200078e0218 */
[----:B------:R-:W-:Y:S01]  /*1760*/  ISETP.LT.AND P3, PT, R21, 0x100, P1 ;  /* 0x000001001500780c */ /* 0x000fe20000f61270 */
[----:B------:R-:W0:Y:S02]  /*1770*/  LDC.64 R54, c[0x0][0x228] ;  /* 0x00008a00ff367b82 */ /* 0x000e240000000a00 */
[----:B------:R-:W-:Y:S01]  /*1780*/  VIADD R17, R16, 0xffffffea ;  /* 0xffffffea10117836 */ /* 0x000fe20000000000 */
[----:B------:R-:W-:Y:S01]  /*1790*/  ISETP.LT.AND P4, PT, R11, 0xb0, P3 ;  /* 0x000000b00b00780c */ /* 0x000fe20001f81270 */
[----:B------:R-:W-:-:S02]  /*17a0*/  HFMA2.MMA R0, -RZ, RZ, 0, 0 ;  /* 0x00000000ff007435 */ /* 0x000fc400000001ff */
[----:B------:R-:W-:-:S04]  /*17b0*/  IMAD.IADD R37, R84, 0x1, R17 ;  /* 0x0000000154257824 */ /* 0x000fc800078e0211 */
[----:B------:R-:W-:-:S04]  /*17c0*/  IMAD.WIDE R34, R37, 0x4, R30 ;  /* 0x0000000425227825 */ /* 0x000fc800078e021e */
[----:B------:R-:W-:Y:S01]  /*17d0*/  IMAD.WIDE R36, R37, 0x4, R40 ;  /* 0x0000000425247825 */ /* 0x000fe200078e0228 */
[----:B------:R-:W-:Y:S01]  /*17e0*/  PLOP3.LUT P3, PT, P0, P1, PT, 0x80, 0x0 ;  /* 0x000000000000781c */ /* 0x000fe20000763070 */
[----:B------:R-:W3:Y:S04]  /*17f0*/  @P4 LDG.E.EL R0, desc[UR4][R34.64] ;  /* 0x0000000422004981 */ /* 0x000ee8000c2e1900 */
[----:B------:R-:W4:Y:S01]  /*1800*/  @P4 LDG.E.EL R12, desc[UR4][R36.64] ;  /* 0x00000004240c4981 */ /* 0x000f22000c2e1900 */
[----:B------:R-:W-:Y:S01]  /*1810*/  IMAD.IADD R17, R18, 0x1, R17 ;  /* 0x0000000112117824 */ /* 0x000fe200078e0211 */
[----:B------:R-:W-:Y:S01]  /*1820*/  MOV R10, RZ ;  /* 0x000000ff000a7202 */ /* 0x000fe20000000f00 */
[----:B------:R-:W-:Y:S02]  /*1830*/  IMAD.MOV.U32 R19, RZ, RZ, RZ ;  /* 0x000000ffff137224 */ /* 0x000fe400078e00ff */
[----:B------:R-:W-:-:S04]  /*1840*/  IMAD.WIDE R30, R17, 0x4, R30 ;  /* 0x00000004111e7825 */ /* 0x000fc800078e021e */
[----:B------:R-:W-:Y:S01]  /*1850*/  IMAD.WIDE R38, R17, 0x4, R40 ;  /* 0x0000000411267825 */ /* 0x000fe200078e0228 */
[----:B------:R1:W5:Y:S04]  /*1860*/  @P3 LDG.E.EL R10, desc[UR4][R30.64] ;  /* 0x000000041e0a3981 */ /* 0x000368000c2e1900 */
[----:B------:R-:W5:Y:S01]  /*1870*/  @P3 LDG.E.EL R19, desc[UR4][R38.64] ;  /* 0x0000000426133981 */ /* 0x000f62000c2e1900 */
[----:B------:R-:W-:Y:S01]  /*1880*/  MOV R45, RZ ;  /* 0x000000ff002d7202 */ /* 0x000fe20000000f00 */
[----:B------:R-:W-:-:S04]  /*1890*/  IMAD.WIDE R26, R16, 0x4, R26 ;  /* 0x00000004101a7825 */ /* 0x000fc800078e021a */
[----:B-1----:R-:W-:Y:S01]  /*18a0*/  IMAD.WIDE R30, R16, 0x4, R2 ;  /* 0x00000004101e7825 */ /* 0x002fe200078e0202 */
[----:B------:R-:W5:Y:S01]  /*18b0*/  @P2 LDG.E.EL R45, desc[UR4][R24.64+-0x84] ;  /* 0xffff7c04182d2981 */ /* 0x000f62000c2e1900 */
[----:B------:R-:W1:Y:S03]  /*18c0*/  LDC.64 R2, c[0x0][0x230] ;  /* 0x00008c00ff027b82 */ /* 0x000e660000000a00 */
[----:B------:R-:W5:Y:S04]  /*18d0*/  @P2 LDG.E.EL R28, desc[UR4][R30.64+-0x84] ;  /* 0xffff7c041e1c2981 */ /* 0x000f68000c2e1900 */
[----:B------:R-:W5:Y:S01]  /*18e0*/  @P2 LDG.E.EL R46, desc[UR4][R26.64+-0x84] ;  /* 0xffff7c041a2e2981 */ /* 0x000f62000c2e1900 */
[----:B--2---:R-:W-:-:S05]  /*18f0*/  SEL R20, R20, RZ, P2 ;  /* 0x000000ff14147207 */ /* 0x004fca0001000000 */
[----:B------:R-:W-:-:S04]  /*1900*/  FADD R20, R20, 0.0010000000474974513054 ;  /* 0x3a83126f14147421 */ /* 0x000fc80000000000 */
[----:B------:R-:W2:Y:S01]  /*1910*/  MUFU.SQRT R42, R20 ;  /* 0x00000014002a7308 */ /* 0x000ea20000002000 */
[----:B---3--:R-:W-:Y:S02]  /*1920*/  SEL R48, R0, RZ, P4 ;  /* 0x000000ff00307207 */ /* 0x008fe40002000000 */
[----:B----4-:R-:W-:Y:S02]  /*1930*/  SEL R49, R12, RZ, P4 ;  /* 0x000000ff0c317207 */ /* 0x010fe40002000000 */
[----:B--2---:R-:W-:-:S04]  /*1940*/  FSETP.GT.AND P4, PT, R42, 8.50705917302346158658e+37, PT ;  /* 0x7e8000002a00780b */ /* 0x004fc80003f84000 */
[----:B------:R-:W-:Y:S02]  /*1950*/  FSEL R43, R80, 1, P4 ;  /* 0x3f800000502b7808 */ /* 0x000fe40002000000 */
[----:B-----5:R-:W-:Y:S02]  /*1960*/  SEL R0, R10, RZ, P3 ;  /* 0x000000ff0a007207 */ /* 0x020fe40001800000 */
[----:B------:R-:W-:Y:S02]  /*1970*/  SEL R17, R19, RZ, P3 ;  /* 0x000000ff13117207 */ /* 0x000fe40001800000 */
[----:B------:R-:W-:-:S03]  /*1980*/  FSETP.GEU.AND P3, PT, R42, 1.175494350822287508e-38, PT ;  /* 0x008000002a00780b */ /* 0x000fc60003f6e000 */
[----:B------:R-:W-:Y:S01]  /*1990*/  @P4 FMUL R42, R42, 0.25 ;  /* 0x3e8000002a2a4820 */ /* 0x000fe20000400000 */
[----:B------:R-:W-:Y:S01]  /*19a0*/  ISETP.GT.AND P4, PT, R16, 0x20, P0 ;  /* 0x000000201000780c */ /* 0x000fe20000784270 */
[----:B------:R-:W-:-:S12]  /*19b0*/  IMAD.MOV.U32 R10, RZ, RZ, RZ ;  /* 0x000000ffff0a7224 */ /* 0x000fd800078e00ff */
[----:B------:R2:W3:Y:S01]  /*19c0*/  @P4 LDG.E.EL R10, desc[UR4][R32.64+-0x84] ;  /* 0xffff7c04200a4981 */ /* 0x0004e2000c2e1900 */
[----:B------:R-:W-:Y:S01]  /*19d0*/  VIADD R19, R16, 0xffffffdf ;  /* 0xffffffdf10137836 */ /* 0x000fe20000000000 */
[----:B------:R-:W-:-:S03]  /*19e0*/  HFMA2.MMA R12, -RZ, RZ, 0, 0 ;  /* 0x00000000ff0c7435 */ /* 0x000fc600000001ff */
[----:B------:R-:W-:-:S04]  /*19f0*/  IMAD.IADD R37, R84, 0x1, R19 ;  /* 0x0000000154257824 */ /* 0x000fc800078e0213 */
[----:B--2---:R-:W-:-:S04]  /*1a00*/  IMAD.WIDE R32, R37, 0x4, R8 ;  /* 0x0000000425207825 */ /* 0x004fc800078e0208 */
[----:B------:R-:W-:Y:S01]  /*1a10*/  IMAD.WIDE R36, R37, 0x4, R4 ;  /* 0x0000000425247825 */ /* 0x000fe200078e0204 */
[----:B------:R2:W4:Y:S04]  /*1a20*/  @P2 LDG.E.EL R12, desc[UR4][R32.64] ;  /* 0x00000004200c2981 */ /* 0x000528000c2e1900 */
[----:B------:R5:W4:Y:S01]  /*1a30*/  @P2 LDG.E.EL R47, desc[UR4][R36.64] ;  /* 0x00000004242f2981 */ /* 0x000b22000c2e1900 */
[----:B------:R-:W-:Y:S02]  /*1a40*/  VIADD R73, R65, 0xfffffff5 ;  /* 0xfffffff541497836 */ /* 0x000fe40000000000 */
[----:B------:R-:W-:Y:S01]  /*1a50*/  @!P3 FMUL R42, R42, 16777216 ;  /* 0x4b8000002a2ab820 */ /* 0x000fe20000400000 */
[----:B------:R-:W-:Y:S01]  /*1a60*/  @!P3 FMUL R43, R43, 16777216 ;  /* 0x4b8000002b2bb820 */ /* 0x000fe20000400000 */
[----:B------:R-:W-:Y:S01]  /*1a70*/  IMAD.IADD R19, R18, 0x1, R19 ;  /* 0x0000000112137824 */ /* 0x000fe200078e0213 */
[----:B------:R-:W-:-:S03]  /*1a80*/  MOV R20, RZ ;  /* 0x000000ff00147202 */ /* 0x000fc60000000f00 */
[----:B------:R-:W-:-:S04]  /*1a90*/  IMAD.WIDE R34, R19, 0x4, R8 ;  /* 0x0000000413227825 */ /* 0x000fc800078e0208 */
[----:B-1----:R-:W-:-:S04]  /*1aa0*/  IMAD.WIDE R8, R65, 0x4, R2 ;  /* 0x0000000441087825 */ /* 0x002fc800078e0202 */
[----:B------:R-:W-:Y:S01]  /*1ab0*/  IMAD.MOV.U32 R38, RZ, RZ, RZ ;  /* 0x000000ffff267224 */ /* 0x000fe200078e00ff */
[----:B--2---:R-:W-:Y:S01]  /*1ac0*/  HFMA2.MMA R32, -RZ, RZ, 0, 0 ;  /* 0x00000000ff207435 */ /* 0x004fe200000001ff */
[----:B-----5:R-:W-:Y:S01]  /*1ad0*/  SEL R36, R28, RZ, P2 ;  /* 0x000000ff1c247207 */ /* 0x020fe20001000000 */
[----:B------:R-:W2:Y:S01]  /*1ae0*/  @P4 LDG.E.EL R20, desc[UR4][R34.64] ;  /* 0x0000000422144981 */ /* 0x000ea2000c2e1900 */
[----:B------:R-:W-:Y:S02]  /*1af0*/  SEL R45, R45, RZ, P2 ;  /* 0x000000ff2d2d7207 */ /* 0x000fe40001000000 */
[----:B------:R-:W-:Y:S01]  /*1b00*/  SEL R46, R46, RZ, P2 ;  /* 0x000000ff2e2e7207 */ /* 0x000fe20001000000 */
[----:B------:R-:W5:Y:S01]  /*1b10*/  @P4 LDG.E.EL R38, desc[UR4][R30.64+-0x84] ;  /* 0xffff7c041e264981 */ /* 0x000f62000c2e1900 */
[----:B------:R-:W-:Y:S02]  /*1b20*/  IMAD.MOV.U32 R28, RZ, RZ, RZ ;  /* 0x000000ffff1c7224 */ /* 0x000fe400078e00ff */
[----:B------:R-:W-:Y:S01]  /*1b30*/  IMAD.WIDE R4, R19, 0x4, R4 ;  /* 0x0000000413047825 */ /* 0x000fe200078e0204 */
[----:B------:R5:W2:Y:S03]  /*1b40*/  @P4 LDG.E.EL R32, desc[UR4][R24.64+-0x84] ;  /* 0xffff7c0418204981 */ /* 0x000aa6000c2e1900 */
[----:B------:R-:W-:Y:S01]  /*1b50*/  IMAD.MOV.U32 R19, RZ, RZ, RZ ;  /* 0x000000ffff137224 */ /* 0x000fe200078e00ff */
[----:B------:R-:W2:Y:S05]  /*1b60*/  @P4 LDG.E.EL R28, desc[UR4][R26.64+-0x84] ;  /* 0xffff7c041a1c4981 */ /* 0x000eaa000c2e1900 */
[----:B------:R1:W2:Y:S01]  /*1b70*/  @P4 LDG.E.EL R19, desc[UR4][R4.64] ;  /* 0x0000000404134981 */ /* 0x0002a2000c2e1900 */
[----:B---3--:R-:W-:-:S05]  /*1b80*/  SEL R10, R10, RZ, P4 ;  /* 0x000000ff0a0a7207 */ /* 0x008fca0002000000 */
[----:B------:R-:W-:-:S04]  /*1b90*/  FADD R10, R10, 0.0010000000474974513054 ;  /* 0x3a83126f0a0a7421 */ /* 0x000fc80000000000 */
[----:B------:R-:W3:Y:S02]  /*1ba0*/  MUFU.SQRT R39, R10 ;  /* 0x0000000a00277308 */ /* 0x000ee40000002000 */
[C---:B---3--:R-:W-:Y:S02]  /*1bb0*/  FSETP.GT.AND P5, PT, R39.reuse, 8.50705917302346158658e+37, PT ;  /* 0x7e8000002700780b */ /* 0x048fe40003fa4000 */
[----:B------:R-:W-:Y:S02]  /*1bc0*/  FSETP.GEU.AND P6, PT, R39, 1.175494350822287508e-38, PT ;  /* 0x008000002700780b */ /* 0x000fe40003fce000 */
[----:B------:R-:W-:-:S09]  /*1bd0*/  FSEL R44, R80, 1, P5 ;  /* 0x3f800000502c7808 */ /* 0x000fd20002800000 */
[----:B------:R-:W-:Y:S02]  /*1be0*/  @P5 FMUL R39, R39, 0.25 ;  /* 0x3e80000027275820 */ /* 0x000fe40000400000 */
[----:B------:R-:W-:Y:S02]  /*1bf0*/  @!P6 FMUL R44, R44, 16777216 ;  /* 0x4b8000002c2ce820 */ /* 0x000fe40000400000 */
[----:B------:R-:W-:Y:S01]  /*1c00*/  @!P6 FMUL R39, R39, 16777216 ;  /* 0x4b8000002727e820 */ /* 0x000fe20000400000 */
[----:B------:R-:W-:-:S04]  /*1c10*/  ISETP.NE.AND P6, PT, R74, RZ, PT ;  /* 0x000000ff4a00720c */ /* 0x000fc80003fc5270 */
[----:B------:R-:W-:Y:S01]  /*1c20*/  ISETP.LT.U32.AND P3, PT, R73, 0xb, P6 ;  /* 0x0000000b4900780c */ /* 0x000fe20003761070 */
[----:B------:R-:W-:Y:S01]  /*1c30*/  IMAD.MOV.U32 R10, RZ, RZ, RZ ;  /* 0x000000ffff0a7224 */ /* 0x000fe200078e00ff */
[----:B----4-:R-:W-:Y:S02]  /*1c40*/  SEL R33, R12, RZ, P2 ;  /* 0x000000ff0c217207 */ /* 0x010fe40001000000 */
[----:B------:R-:W-:Y:S02]  /*1c50*/  SEL R47, R47, RZ, P2 ;  /* 0x000000ff2f2f7207 */ /* 0x000fe40001000000 */
[----:B------:R-:W-:-:S07]  /*1c60*/  ISETP.LT.U32.AND P2, PT, R73, 0xb, P0 ;  /* 0x0000000b4900780c */ /* 0x000fce0000741070 */
[----:B------:R-:W3:Y:S01]  /*1c70*/  @P3 LDG.E.EL R10, desc[UR4][R8.64+-0x2c] ;  /* 0xffffd404080a3981 */ /* 0x000ee2000c2e1900 */
[----:B------:R-:W-:-:S06]  /*1c80*/  MOV R12, RZ ;  /* 0x000000ff000c7202 */ /* 0x000fcc0000000f00 */
[----:B------:R4:W3:Y:S01]  /*1c90*/  @P2 LDG.E.EL R12, desc[UR4][R8.64+-0x2c] ;  /* 0xffffd404080c2981 */ /* 0x0008e2000c2e1900 */
[----:B------:R-:W0:Y:S08]  /*1ca0*/  MUFU.RCP R42, R42 ;  /* 0x0000002a002a7308 */ /* 0x000e300000001000 */
[----:B------:R-:W4:Y:S01]  /*1cb0*/  MUFU.RCP R39, R39 ;  /* 0x0000002700277308 */ /* 0x000f220000001000 */
[----:B-----5:R-:W-:-:S02]  /*1cc0*/  SEL R25, R38, RZ, P4 ;  /* 0x000000ff26197207 */ /* 0x020fc40002000000 */
[----:B--2---:R-:W-:Y:S01]  /*1cd0*/  SEL R20, R20, RZ, P4 ;  /* 0x000000ff14147207 */ /* 0x004fe20002000000 */
[----:B------:R-:W-:Y:S01]  /*1ce0*/  FADD R30, R33, -R36 ;  /* 0x80000024211e7221 */ /* 0x000fe20000000000 */
[----:B0-----:R-:W-:-:S03]  /*1cf0*/  FMUL R43, R42, R43 ;  /* 0x0000002b2a2b7220 */ /* 0x001fc60000400000 */
[----:B-1----:R-:W-:Y:S01]  /*1d00*/  FADD R4, R20, -R25 ;  /* 0x8000001914047221 */ /* 0x002fe20000000000 */
[----:B------:R-:W-:Y:S02]  /*1d10*/  SEL R5, R32, RZ, P4 ;  /* 0x000000ff20057207 */ /* 0x000fe40002000000 */
[----:B------:R-:W-:Y:S01]  /*1d20*/  SEL R28, R28, RZ, P4 ;  /* 0x000000ff1c1c7207 */ /* 0x000fe20002000000 */
[----:B----4-:R-:W-:Y:S01]  /*1d30*/  FMUL R27, R39, R44 ;  /* 0x0000002c271b7220 */ /* 0x010fe20000400000 */
[----:B------:R-:W-:Y:S01]  /*1d40*/  FMUL R30, R43, R30 ;  /* 0x0000001e2b1e7220 */ /* 0x000fe20000400000 */
[----:B------:R-:W-:Y:S01]  /*1d50*/  SEL R19, R19, RZ, P4 ;  /* 0x000000ff13137207 */ /* 0x000fe20002000000 */
[----:B------:R-:W-:Y:S01]  /*1d60*/  FADD R8, R0, R17 ;  /* 0x0000001100087221 */ /* 0x000fe20000000000 */
[----:B------:R-:W-:Y:S01]  /*1d70*/  FMUL R4, R27, R4 ;  /* 0x000000041b047220 */ /* 0x000fe20000400000 */
[----:B------:R-:W-:Y:S01]  /*1d80*/  FFMA R30, R45, R30, R46 ;  /* 0x0000001e2d1e7223 */ /* 0x000fe2000000002e */
[----:B------:R-:W-:Y:S01]  /*1d90*/  ISETP.GT.AND P4, PT, R16, 0x20, PT ;  /* 0x000000201000780c */ /* 0x000fe20003f84270 */
[----:B------:R-:W0:Y:S01]  /*1da0*/  LDC.64 R44, c[0x0][0x218] ;  /* 0x00008600ff2c7b82 */ /* 0x000e220000000a00 */
[----:B------:R-:W-:Y:S01]  /*1db0*/  FFMA R4, R5, R4, R28 ;  /* 0x0000000405047223 */ /* 0x000fe2000000001c */
[----:B------:R-:W-:-:S03]  /*1dc0*/  FADD R30, R47, R30 ;  /* 0x0000001e2f1e7221 */ /* 0x000fc60000000000 */
[----:B------:R-:W-:-:S03]  /*1dd0*/  FADD R4, R19, R4 ;  /* 0x0000000413047221 */ /* 0x000fc60000000000 */
[----:B------:R-:W1:Y:S02]  /*1de0*/  LDC.64 R46, c[0x0][0x220] ;  /* 0x00008800ff2e7b82 */ /* 0x000e640000000a00 */
[----:B------:R-:W-:-:S06]  /*1df0*/  @!P1 FSEL R8, R4, RZ, P4 ;  /* 0x000000ff04089208 */ /* 0x000fcc0002000000 */
[----:B------:R-:W2:Y:S01]  /*1e00*/  LDC.64 R42, c[0x0][0x238] ;  /* 0x00008e00ff2a7b82 */ /* 0x000ea20000000a00 */
[----:B------:R-:W-:Y:S01]  /*1e10*/  IMAD.IADD R33, R84, 0x1, R73 ;  /* 0x0000000154217824 */ /* 0x000fe200078e0249 */
[----:B------:R-:W-:Y:S01]  /*1e20*/  CS2R R60, SRZ ;  /* 0x00000000003c7805 */ /* 0x000fe2000001ff00 */
[----:B------:R-:W-:Y:S01]  /*1e30*/  IMAD.MOV.U32 R25, RZ, RZ, RZ ;  /* 0x000000ffff197224 */ /* 0x000fe200078e00ff */
[----:B------:R-:W-:Y:S01]  /*1e40*/  IADD3 R71, R18, R73, RZ ;  /* 0x0000004912477210 */ /* 0x000fe20007ffe0ff */
[----:B0-----:R-:W-:-:S04]  /*1e50*/  IMAD.WIDE R26, R33, 0x4, R44 ;  /* 0x00000004211a7825 */ /* 0x001fc800078e022c */
[----:B------:R-:W-:Y:S01]  /*1e60*/  IMAD.MOV.U32 R35, RZ, RZ, RZ ;  /* 0x000000ffff237224 */ /* 0x000fe200078e00ff */
[----:B------:R0:W4:Y:S01]  /*1e70*/  @P3 LDG.E.EL R25, desc[UR4][R26.64] ;  /* 0x000000041a193981 */ /* 0x000122000c2e1900 */
[----:B-1----:R-:W-:-:S04]  /*1e80*/  IMAD.WIDE R32, R33, 0x4, R46 ;  /* 0x0000000421207825 */ /* 0x002fc800078e022e */
[----:B------:R-:W-:Y:S01]  /*1e90*/  IMAD.WIDE R62, R71, 0x4, R44 ;  /* 0x00000004473e7825 */ /* 0x000fe200078e022c */
[----:B------:R1:W5:Y:S01]  /*1ea0*/  @P3 LDG.E.EL R61, desc[UR4][R32.64] ;  /* 0x00000004203d3981 */ /* 0x000362000c2e1900 */
[----:B0-----:R-:W-:Y:S02]  /*1eb0*/  CS2R R26, SRZ ;  /* 0x00000000001a7805 */ /* 0x001fe4000001ff00 */
[----:B------:R-:W-:-:S04]  /*1ec0*/  IMAD.WIDE R50, R65, 0x4, R54 ;  /* 0x0000000441327825 */ /* 0x000fc800078e0236 */
[----:B--2---:R-:W-:Y:S01]  /*1ed0*/  IMAD.WIDE R38, R65, 0x4, R42 ;  /* 0x0000000441267825 */ /* 0x004fe200078e022a */
[----:B------:R-:W2:Y:S03]  /*1ee0*/  @P2 LDG.E.EL R35, desc[UR4][R50.64+-0x2c] ;  /* 0xffffd40432232981 */ /* 0x000ea6000c2e1900 */
[----:B-1----:R-:W-:Y:S01]  /*1ef0*/  IMAD.MOV.U32 R33, RZ, RZ, RZ ;  /* 0x000000ffff217224 */ /* 0x002fe200078e00ff */
[----:B------:R-:W4:Y:S01]  /*1f00*/  @P2 LDG.E.EL R27, desc[UR4][R62.64] ;  /* 0x000000043e1b2981 */ /* 0x000f22000c2e1900 */
[----:B------:R-:W-:-:S04]  /*1f10*/  IMAD.WIDE R70, R71, 0x4, R46 ;  /* 0x0000000447467825 */ /* 0x000fc800078e022e */
[----:B------:R-:W-:Y:S01]  /*1f20*/  IMAD.WIDE R4, R69, 0x4, R2 ;  /* 0x0000000445047825 */ /* 0x000fe200078e0202 */
[----:B------:R-:W5:Y:S04]  /*1f30*/  @P2 LDG.E.EL R33, desc[UR4][R38.64+-0x2c] ;  /* 0xffffd40426212981 */ /* 0x000f68000c2e1900 */
[----:B------:R-:W5:Y:S01]  /*1f40*/  @P2 LDG.E.EL R60, desc[UR4][R70.64] ;  /* 0x00000004463c2981 */ /* 0x000f62000c2e1900 */
[----:B---3--:R-:W-:-:S05]  /*1f50*/  SEL R24, R10, RZ, P3 ;  /* 0x000000ff0a187207 */ /* 0x008fca0001800000 */
[----:B------:R-:W-:-:S06]  /*1f60*/  FADD R24, R24, 0.0010000000474974513054 ;  /* 0x3a83126f18187421 */ /* 0x000fcc0000000000 */
[----:B------:R-:W0:Y:S01]  /*1f70*/  MUFU.SQRT R24, R24 ;  /* 0x0000001800187308 */ /* 0x000e220000002000 */
[----:B------:R-:W-:Y:S01]  /*1f80*/  SEL R0, R12, RZ, P2 ;  /* 0x000000ff0c007207 */ /* 0x000fe20001000000 */
[----:B------:R-:W-:-:S04]  /*1f90*/  FADD R10, R48, R49 ;  /* 0x00000031300a7221 */ /* 0x000fc80000000000 */
[----:B------:R-:W-:Y:S01]  /*1fa0*/  FADD R0, R0, 0.0010000000474974513054 ;  /* 0x3a83126f00007421 */ /* 0x000fe20000000000 */
[----:B------:R-:W-:Y:S01]  /*1fb0*/  @!P1 FSEL R10, R30, RZ, P4 ;  /* 0x000000ff1e0a9208 */ /* 0x000fe20002000000 */
[----:B------:R-:W1:Y:S02]  /*1fc0*/  LDC.64 R48, c[0x0][0x240] ;  /* 0x00009000ff307b82 */ /* 0x000e640000000a00 */
[----:B------:R-:W3:Y:S01]  /*1fd0*/  MUFU.SQRT R12, R0 ;  /* 0x00000000000c7308 */ /* 0x000ee20000002000 */
[C---:B0-----:R-:W-:Y:S02]  /*1fe0*/  FSETP.GT.AND P4, PT, R24.reuse, 8.50705917302346158658e+37, PT ;  /* 0x7e8000001800780b */ /* 0x041fe40003f84000 */
[----:B------:R-:W-:Y:S02]  /*1ff0*/  FSETP.GEU.AND P1, PT, R24, 1.175494350822287508e-38, PT ;  /* 0x008000001800780b */ /* 0x000fe40003f2e000 */
[----:B------:R-:W-:-:S09]  /*2000*/  FSEL R67, R80, 1, P4 ;  /* 0x3f80000050437808 */ /* 0x000fd20002000000 */
[----:B------:R-:W-:Y:S01]  /*2010*/  @P4 FMUL R24, R24, 0.25 ;  /* 0x3e80000018184820 */ /* 0x000fe20000400000 */
[----:B---3--:R-:W-:Y:S01]  /*2020*/  FSETP.GT.AND P4, PT, R12, 8.50705917302346158658e+37, PT ;  /* 0x7e8000000c00780b */ /* 0x008fe20003f84000 */
[----:B------:R-:W-:Y:S02]  /*2030*/  @!P1 FMUL R67, R67, 16777216 ;  /* 0x4b80000043439820 */ /* 0x000fe40000400000 */
[----:B------:R-:W-:Y:S01]  /*2040*/  @!P1 FMUL R24, R24, 16777216 ;  /* 0x4b80000018189820 */ /* 0x000fe20000400000 */
[----:B------:R-:W-:Y:S02]  /*2050*/  FSETP.GEU.AND P1, PT, R12, 1.175494350822287508e-38, PT ;  /* 0x008000000c00780b */ /* 0x000fe40003f2e000 */
[----:B------:R-:W-:-:S07]  /*2060*/  FSEL R58, R80, 1, P4 ;  /* 0x3f800000503a7808 */ /* 0x000fce0002000000 */
[----:B------:R-:W-:Y:S01]  /*2070*/  @P4 FMUL R12, R12, 0.25 ;  /* 0x3e8000000c0c4820 */ /* 0x000fe20000400000 */
[----:B------:R-:W-:-:S04]  /*2080*/  ISETP.GE.AND P4, PT, R65, 0x16, PT ;  /* 0x000000164100780c */ /* 0x000fc80003f86270 */
[----:B------:R-:W-:Y:S01]  /*2090*/  ISETP.GT.AND P4, PT, R69, 0xa, !P4 ;  /* 0x0000000a4500780c */ /* 0x000fe20006784270 */
[----:B------:R-:W-:Y:S01]  /*20a0*/  @!P1 FMUL R12, R12, 16777216 ;  /* 0x4b8000000c0c9820 */ /* 0x000fe20000400000 */
[----:B------:R-:W-:Y:S02]  /*20b0*/  @!P1 FMUL R58, R58, 16777216 ;  /* 0x4b8000003a3a9820 */ /* 0x000fe40000400000 */
[----:B------:R-:W-:Y:S01]  /*20c0*/  PLOP3.LUT P1, PT, P0, P4, PT, 0x80, 0x0 ;  /* 0x000000000000781c */ /* 0x000fe20000729070 */
[----:B-1----:R-:W-:-:S04]  /*20d0*/  IMAD.WIDE R52, R65, 0x4, R48 ;  /* 0x0000000441347825 */ /* 0x002fc800078e0230 */
[----:B------:R-:W-:Y:S01]  /*20e0*/  IMAD.MOV.U32 R0, RZ, RZ, RZ ;  /* 0x000000ffff007224 */ /* 0x000fe200078e00ff */
[----:B------:R-:W3:Y:S07]  /*20f0*/  @P2 LDG.E.EL R26, desc[UR4][R52.64+-0x2c] ;  /* 0xffffd404341a2981 */ /* 0x000eee000c2e1900 */
[----:B------:R-:W3:Y:S01]  /*2100*/  @P1 LDG.E.EL R0, desc[UR4][R4.64+-0x2c] ;  /* 0xffffd40404001981 */ /* 0x000ee2000c2e1900 */
[----:B------:R-:W-:Y:S01]  /*2110*/  HFMA2.MMA R28, -RZ, RZ, 0, 0 ;  /* 0x00000000ff1c7435 */ /* 0x000fe200000001ff */
[----:B------:R-:W-:-:S02]  /*2120*/  IADD3 R37, R69, -0xb, RZ ;  /* 0xfffffff545257810 */ /* 0x000fc40007ffe0ff */
[----:B--2---:R-:W-:Y:S02]  /*2130*/  SEL R35, R35, RZ, P2 ;  /* 0x000000ff23237207 */ /* 0x004fe40001000000 */
[----:B----4-:R-:W-:Y:S02]  /*2140*/  SEL R27, R27, RZ, P2 ;  /* 0x000000ff1b1b7207 */ /* 0x010fe40001000000 */
[----:B-----5:R-:W-:Y:S02]  /*2150*/  SEL R33, R33, RZ, P2 ;  /* 0x000000ff21217207 */ /* 0x020fe40001000000 */
[----:B------:R-:W-:Y:S01]  /*2160*/  SEL R60, R60, RZ, P2 ;  /* 0x000000ff3c3c7207 */ /* 0x000fe20001000000 */
[----:B------:R-:W-:Y:S01]  /*2170*/  IMAD.MOV.U32 R36, RZ, RZ, RZ ;  /* 0x000000ffff247224 */ /* 0x000fe200078e00ff */
[----:B------:R-:W-:Y:S01]  /*2180*/  CS2R R30, SRZ ;  /* 0x00000000001e7805 */ /* 0x000fe2000001ff00 */
[----:B------:R-:W-:Y:S01]  /*2190*/  IMAD.IADD R77, R84, 0x1, R37 ;  /* 0x00000001544d7824 */ /* 0x000fe200078e0225 */
[----:B------:R-:W-:Y:S01]  /*21a0*/  HFMA2.MMA R32, -RZ, RZ, 0, 0 ;  /* 0x00000000ff207435 */ /* 0x000fe200000001ff */
[----:B------:R-:W-:Y:S01]  /*21b0*/  IMAD.MOV.U32 R9, RZ, RZ, RZ ;  /* 0x000000ffff097224 */ /* 0x000fe200078e00ff */
[----:B------:R0:W2:Y:S01]  /*21c0*/  @P3 LDG.E.EL R28, desc[UR4][R50.64+-0x2c] ;  /* 0xffffd404321c3981 */ /* 0x0000a2000c2e1900 */
[----:B------:R-:W-:-:S02]  /*21d0*/  IMAD.MOV.U32 R62, RZ, RZ, RZ ;  /* 0x000000ffff3e7224 */ /* 0x000fc400078e00ff */
[----:B------:R-:W-:Y:S01]  /*21e0*/  IMAD.MOV.U32 R20, RZ, RZ, RZ ;  /* 0x000000ffff147224 */ /* 0x000fe200078e00ff */
[----:B------:R1:W4:Y:S01]  /*21f0*/  @P3 LDG.E.EL R36, desc[UR4][R38.64+-0x2c] ;  /* 0xffffd40426243981 */ /* 0x000322000c2e1900 */
[----:B------:R-:W-:-:S03]  /*2200*/  IMAD.WIDE R70, R69, 0x4, R54 ;  /* 0x0000000445467825 */ /* 0x000fc600078e0236 */
[----:B------:R5:W2:Y:S01]  /*2210*/  @P3 LDG.E.EL R31, desc[UR4][R52.64+-0x2c] ;  /* 0xffffd404341f3981 */ /* 0x000aa2000c2e1900 */
[----:B0-----:R-:W-:-:S04]  /*2220*/  IMAD.WIDE R50, R69, 0x4, R48 ;  /* 0x0000000445327825 */ /* 0x001fc800078e0230 */
[----:B-1----:R-:W-:-:S04]  /*2230*/  IMAD.WIDE R38, R77, 0x4, R44 ;  /* 0x000000044d267825 */ /* 0x002fc800078e022c */
[----:B------:R-:W-:-:S04]  /*2240*/  IMAD.WIDE R76, R77, 0x4, R46 ;  /* 0x000000044d4c7825 */ /* 0x000fc800078e022e */
[----:B-----5:R-:W-:Y:S01]  /*2250*/  IMAD.WIDE R52, R69, 0x4, R42 ;  /* 0x0000000445347825 */ /* 0x020fe200078e022a */
[----:B---3--:R-:W-:Y:S02]  /*2260*/  SEL R26, R26, RZ, P2 ;  /* 0x000000ff1a1a7207 */ /* 0x008fe40001000000 */
[----:B------:R-:W-:Y:S02]  /*2270*/  ISETP.LT.AND P2, PT, R21, 0x100, P4 ;  /* 0x000001001500780c */ /* 0x000fe40002741270 */
[----:B------:R-:W-:Y:S02]  /*2280*/  SEL R0, R0, RZ, P1 ;  /* 0x000000ff00007207 */ /* 0x000fe40000800000 */
[----:B------:R-:W-:-:S03]  /*2290*/  ISETP.LT.AND P2, PT, R11, 0xb0, P2 ;  /* 0x000000b00b00780c */ /* 0x000fc60001741270 */
[----:B------:R-:W-:-:S04]  /*22a0*/  FADD R0, R0, 0.0010000000474974513054 ;  /* 0x3a83126f00007421 */ /* 0x000fc80000000000 */
[----:B------:R0:W-:Y:S06]  /*22b0*/  MUFU.SQRT R78, R0 ;  /* 0x00000000004e7308 */ /* 0x0001ec0000002000 */
[----:B------:R-:W3:Y:S01]  /*22c0*/  @P2 LDG.E.EL R9, desc[UR4][R70.64+-0x2c] ;  /* 0xffffd40446092981 */ /* 0x000ee2000c2e1900 */
[----:B0-----:R-:W-:-:S03]  /*22d0*/  MOV R0, RZ ;  /* 0x000000ff00007202 */ /* 0x001fc60000000f00 */
[----:B------:R-:W5:Y:S04]  /*22e0*/  @P2 LDG.E.EL R30, desc[UR4][R38.64] ;  /* 0x00000004261e2981 */ /* 0x000f68000c2e1900 */
[----:B------:R-:W2:Y:S04]  /*22f0*/  @P2 LDG.E.EL R62, desc[UR4][R76.64] ;  /* 0x000000044c3e2981 */ /* 0x000ea8000c2e1900 */
[----:B------:R0:W4:Y:S04]  /*2300*/  @P2 LDG.E.EL R0, desc[UR4][R4.64+-0x2c] ;  /* 0xffffd40404002981 */ /* 0x000128000c2e1900 */
[----:B------:R-:W4:Y:S04]  /*2310*/  @P2 LDG.E.EL R20, desc[UR4][R52.64+-0x2c] ;  /* 0xffffd40434142981 */ /* 0x000f28000c2e1900 */
[----:B------:R-:W4:Y:S01]  /*2320*/  @P2 LDG.E.EL R32, desc[UR4][R50.64+-0x2c] ;  /* 0xffffd40432202981 */ /* 0x000f22000c2e1900 */
[----:B------:R-:W-:-:S02]  /*2330*/  VIADD R17, R29, 0xfffffff5 ;  /* 0xfffffff51d117836 */ /* 0x000fc40000000000 */
[----:B0-----:R-:W-:Y:S01]  /*2340*/  IMAD.WIDE R4, R29, 0x4, R2 ;  /* 0x000000041d047825 */ /* 0x001fe200078e0202 */
[----:B------:R-:W-:Y:S02]  /*2350*/  IADD3 R37, R18, R37, RZ ;  /* 0x0000002512257210 */ /* 0x000fe40007ffe0ff */
[----:B------:R-:W-:Y:S01]  /*2360*/  MOV R59, RZ ;  /* 0x000000ff003b7202 */ /* 0x000fe20000000f00 */
[----:B------:R-:W-:Y:S02]  /*2370*/  IMAD.MOV.U32 R34, RZ, RZ, RZ ;  /* 0x000000ffff227224 */ /* 0x000fe400078e00ff */
[----:B------:R-:W-:Y:S02]  /*2380*/  IMAD.MOV.U32 R64, RZ, RZ, RZ ;  /* 0x000000ffff407224 */ /* 0x000fe400078e00ff */
[----:B------:R-:W-:Y:S01]  /*2390*/  IMAD.MOV.U32 R68, RZ, RZ, RZ ;  /* 0x000000ffff447224 */ /* 0x000fe200078e00ff */
[----:B------:R-:W4:Y:S01]  /*23a0*/  @P1 LDG.E.EL R59, desc[UR4][R70.64+-0x2c] ;  /* 0xffffd404463b1981 */ /* 0x000f22000c2e1900 */
[----:B------:R-:W-:-:S03]  /*23b0*/  IMAD.WIDE R82, R37, 0x4, R44 ;  /* 0x0000000425527825 */ /* 0x000fc600078e022c */
[----:B------:R-:W4:Y:S01]  /*23c0*/  @P1 LDG.E.EL R34, desc[UR4][R52.64+-0x2c] ;  /* 0xffffd40434221981 */ /* 0x000f22000c2e1900 */
[----:B------:R-:W-:-:S03]  /*23d0*/  IMAD.WIDE R76, R37, 0x4, R46 ;  /* 0x00000004254c7825 */ /* 0x000fc600078e022e */
[----:B------:R-:W4:Y:S04]  /*23e0*/  @P1 LDG.E.EL R68, desc[UR4][R50.64+-0x2c] ;  /* 0xffffd40432441981 */ /* 0x000f28000c2e1900 */
[----:B------:R-:W4:Y:S01]  /*23f0*/  @P1 LDG.E.EL R64, desc[UR4][R76.64] ;  /* 0x000000044c401981 */ /* 0x000f22000c2e1900 */
[----:B---3--:R-:W-:Y:S02]  /*2400*/  SEL R39, R9, RZ, P2 ;  /* 0x000000ff09277207 */ /* 0x008fe40001000000 */
[----:B-----5:R-:W-:Y:S02]  /*2410*/  SEL R30, R30, RZ, P2 ;  /* 0x000000ff1e1e7207 */ /* 0x020fe40001000000 */
[----:B--2---:R-:W-:Y:S02]  /*2420*/  SEL R62, R62, RZ, P2 ;  /* 0x000000ff3e3e7207 */ /* 0x004fe40001000000 */
[----:B----4-:R-:W-:-:S02]  /*2430*/  SEL R0, R0, RZ, P2 ;  /* 0x000000ff00007207 */ /* 0x010fc40001000000 */
[----:B------:R-:W-:Y:S02]  /*2440*/  SEL R38, R20, RZ, P2 ;  /* 0x000000ff14267207 */ /* 0x000fe40001000000 */
[----:B------:R-:W-:Y:S02]  /*2450*/  SEL R9, R32, RZ, P2 ;  /* 0x000000ff20097207 */ /* 0x000fe40001000000 */
[----:B------:R-:W-:Y:S01]  /*2460*/  ISETP.LT.U32.AND P2, PT, R17, 0xb, P6 ;  /* 0x0000000b1100780c */ /* 0x000fe20003741070 */
[----:B------:R-:W-:-:S12]  /*2470*/  IMAD.MOV.U32 R20, RZ, RZ, RZ ;  /* 0x000000ffff147224 */ /* 0x000fd800078e00ff */
[----:B------:R-:W2:Y:S01]  /*2480*/  @P2 LDG.E.EL R20, desc[UR4][R4.64+-0x2c] ;  /* 0xffffd40404142981 */ /* 0x000ea2000c2e1900 */
[----:B------:R-:W-:-:S06]  /*2490*/  IMAD.MOV.U32 R32, RZ, RZ, RZ ;  /* 0x000000ffff207224 */ /* 0x000fcc00078e00ff */
[----:B------:R-:W3:Y:S01]  /*24a0*/  @P1 LDG.E.EL R32, desc[UR4][R82.64] ;  /* 0x0000000452201981 */ /* 0x000ee2000c2e1900 */
[----:B------:R-:W-:Y:S02]  /*24b0*/  SEL R37, R34, RZ, P1 ;  /* 0x000000ff22257207 */ /* 0x000fe40000800000 */
[----:B------:R-:W-:Y:S02]  /*24c0*/  SEL R59, R59, RZ, P1 ;  /* 0x000000ff3b3b7207 */ /* 0x000fe40000800000 */
[----:B------:R-:W-:Y:S02]  /*24d0*/  SEL R64, R64, RZ, P1 ;  /* 0x000000ff40407207 */ /* 0x000fe40000800000 */
[----:B------:R-:W-:Y:S02]  /*24e0*/  SEL R34, R68, RZ, P1 ;  /* 0x000000ff44227207 */ /* 0x000fe40000800000 */
[----:B------:R-:W-:Y:S01]  /*24f0*/  P2R R19, PR, RZ, 0x10 ;  /* 0x00000010ff137803 */ /* 0x000fe20000000000 */
[----:B------:R-:W-:Y:S01]  /*2500*/  HFMA2.MMA R50, -RZ, RZ, 0, 0 ;  /* 0x00000000ff327435 */ /* 0x000fe200000001ff */
[----:B--2---:R-:W-:-:S05]  /*2510*/  SEL R20, R20, RZ, P2 ;  /* 0x000000ff14147207 */ /* 0x004fca0001000000 */
[----:B------:R-:W-:-:S04]  /*2520*/  FADD R63, R20, 0.0010000000474974513054 ;  /* 0x3a83126f143f7421 */ /* 0x000fc80000000000 */
[----:B------:R-:W0:Y:S01]  /*2530*/  MUFU.SQRT R66, R63 ;  /* 0x0000003f00427308 */ /* 0x000e220000002000 */
[----:B---3--:R-:W-:Y:S02]  /*2540*/  SEL R32, R32, RZ, P1 ;  /* 0x000000ff20207207 */ /* 0x008fe40000800000 */
[C---:B0-----:R-:W-:Y:S02]  /*2550*/  FSETP.GT.AND P1, PT, R66.reuse, 8.50705917302346158658e+37, PT ;  /* 0x7e8000004200780b */ /* 0x041fe40003f24000 */
[----:B------:R-:W-:Y:S02]  /*2560*/  FSETP.GEU.AND P4, PT, R66, 1.175494350822287508e-38, PT ;  /* 0x008000004200780b */ /* 0x000fe40003f8e000 */
[----:B------:R-:W-:-:S09]  /*2570*/  FSEL R20, R80, 1, P1 ;  /* 0x3f80000050147808 */ /* 0x000fd20000800000 */
[----:B------:R-:W-:Y:S01]  /*2580*/  @P1 FMUL R66, R66, 0.25 ;  /* 0x3e80000042421820 */ /* 0x000fe20000400000 */
[----:B------:R-:W-:-:S13]  /*2590*/  ISETP.LT.U32.AND P1, PT, R17, 0xb, P0 ;  /* 0x0000000b1100780c */ /* 0x000fda0000721070 */
[----:B------:R0:W2:Y:S01]  /*25a0*/  @P1 LDG.E.EL R50, desc[UR4][R4.64+-0x2c] ;  /* 0xffffd40404321981 */ /* 0x0000a2000c2e1900 */
[----:B------:R-:W-:Y:S01]  /*25b0*/  IMAD.IADD R71, R84, 0x1, R17 ;  /* 0x0000000154477824 */ /* 0x000fe200078e0211 */
[----:B------:R-:W-:Y:S01]  /*25c0*/  CS2R R86, SRZ ;  /* 0x0000000000567805 */ /* 0x000fe2000001ff00 */
[----:B------:R-:W-:Y:S01]  /*25d0*/  IMAD.MOV.U32 R68, RZ, RZ, RZ ;  /* 0x000000ffff447224 */ /* 0x000fe200078e00ff */
[----:B------:R-:W-:Y:S01]  /*25e0*/  MOV R81, RZ ;  /* 0x000000ff00517202 */ /* 0x000fe20000000f00 */
[----:B------:R-:W-:Y:S01]  /*25f0*/  IMAD.WIDE R76, R71, 0x4, R44 ;  /* 0x00000004474c7825 */ /* 0x000fe200078e022c */
[----:B------:R-:W-:-:S03]  /*2600*/  IADD3 R63, R18, R17, RZ ;  /* 0x00000011123f7210 */ /* 0x000fc60007ffe0ff */
[----:B------:R-:W-:Y:S01]  /*2610*/  IMAD.MOV.U32 R72, RZ, RZ, RZ ;  /* 0x000000ffff487224 */ /* 0x000fe200078e00ff */
[----:B------:R-:W-:Y:S01]  /*2620*/  HFMA2.MMA R75, -RZ, RZ, 0, 0 ;  /* 0x00000000ff4b7435 */ /* 0x000fe200000001ff */
[----:B------:R-:W-:Y:S01]  /*2630*/  IMAD.WIDE R70, R71, 0x4, R46 ;  /* 0x0000000447467825 */ /* 0x000fe200078e022e */
[----:B------:R-:W3:Y:S03]  /*2640*/  @P2 LDG.E.EL R68, desc[UR4][R76.64] ;  /* 0x000000044c442981 */ /* 0x000ee6000c2e1900 */
[C---:B------:R-:W-:Y:S01]  /*2650*/  IMAD.WIDE R52, R29.reuse, 0x4, R54 ;  /* 0x000000041d347825 */ /* 0x040fe200078e0236 */
[----:B------:R1:W4:Y:S03]  /*2660*/  @P2 LDG.E.EL R86, desc[UR4][R70.64] ;  /* 0x0000000446562981 */ /* 0x000326000c2e1900 */
[----:B0-----:R-:W-:Y:S01]  /*2670*/  IMAD.WIDE R4, R29, 0x4, R48 ;  /* 0x000000041d047825 */ /* 0x001fe200078e0230 */
[----:B------:R-:W5:Y:S03]  /*2680*/  @P2 LDG.E.EL R81, desc[UR4][R52.64+-0x2c] ;  /* 0xffffd40434512981 */ /* 0x000f66000c2e1900 */
[C---:B------:R-:W-:Y:S01]  /*2690*/  IMAD.WIDE R90, R63.reuse, 0x4, R44 ;  /* 0x000000043f5a7825 */ /* 0x040fe200078e022c */
[----:B------:R-:W3:Y:S03]  /*26a0*/  @P2 LDG.E.EL R72, desc[UR4][R4.64+-0x2c] ;  /* 0xffffd40404482981 */ /* 0x000ee6000c2e1900 */
[----:B-1----:R-:W-:-:S04]  /*26b0*/  IMAD.WIDE R70, R63, 0x4, R46 ;  /* 0x000000043f467825 */ /* 0x002fc800078e022e */
[----:B------:R-:W-:Y:S02]  /*26c0*/  IMAD.MOV.U32 R85, RZ, RZ, RZ ;  /* 0x000000ffff557224 */ /* 0x000fe400078e00ff */
[----:B------:R-:W-:Y:S02]  /*26d0*/  IMAD.MOV.U32 R83, RZ, RZ, RZ ;  /* 0x000000ffff537224 */ /* 0x000fe400078e00ff */
[----:B------:R-:W-:Y:S02]  /*26e0*/  IMAD.MOV.U32 R76, RZ, RZ, RZ ;  /* 0x000000ffff4c7224 */ /* 0x000fe400078e00ff */
[----:B------:R-:W-:Y:S01]  /*26f0*/  IMAD.MOV.U32 R63, RZ, RZ, RZ ;  /* 0x000000ffff3f7224 */ /* 0x000fe200078e00ff */
[----:B------:R-:W4:Y:S04]  /*2700*/  @P1 LDG.E.EL R85, desc[UR4][R90.64] ;  /* 0x000000045a551981 */ /* 0x000f28000c2e1900 */
[----:B------:R-:W4:Y:S04]  /*2710*/  @P1 LDG.E.EL R76, desc[UR4][R52.64+-0x2c] ;  /* 0xffffd404344c1981 */ /* 0x000f28000c2e1900 */
[----:B------:R0:W4:Y:S04]  /*2720*/  @P1 LDG.E.EL R83, desc[UR4][R70.64] ;  /* 0x0000000446531981 */ /* 0x000128000c2e1900 */
[----:B------:R-:W4:Y:S01]  /*2730*/  @P1 LDG.E.EL R63, desc[UR4][R4.64+-0x2c] ;  /* 0xffffd404043f1981 */ /* 0x000f22000c2e1900 */
[----:B--2---:R-:W-:-:S05]  /*2740*/  SEL R50, R50, RZ, P1 ;  /* 0x000000ff32327207 */ /* 0x004fca0000800000 */
[----:B------:R-:W-:-:S04]  /*2750*/  FADD R50, R50, 0.0010000000474974513054 ;  /* 0x3a83126f32327421 */ /* 0x000fc80000000000 */
[----:B------:R1:W2:Y:S02]  /*2760*/  MUFU.SQRT R88, R50 ;  /* 0x0000003200587308 */ /* 0x0002a40000002000 */
[----:B-1----:R-:W-:-:S05]  /*2770*/  IMAD.WIDE R50, R29, 0x4, R42 ;  /* 0x000000041d327825 */ /* 0x002fca00078e022a */
[----:B------:R-:W2:Y:S04]  /*2780*/  @P2 LDG.E.EL R87, desc[UR4][R50.64+-0x2c] ;  /* 0xffffd40432572981 */ /* 0x000ea8000c2e1900 */
[----:B------:R-:W2:Y:S01]  /*2790*/  @P1 LDG.E.EL R75, desc[UR4][R50.64+-0x2c] ;  /* 0xffffd404324b1981 */ /* 0x000ea2000c2e1900 */
[----:B-----5:R-:W-:Y:S02]  /*27a0*/  SEL R81, R81, RZ, P2 ;  /* 0x000000ff51517207 */ /* 0x020fe40001000000 */
[----:B---3--:R-:W-:Y:S02]  /*27b0*/  SEL R68, R68, RZ, P2 ;  /* 0x000000ff44447207 */ /* 0x008fe40001000000 */
[----:B----4-:R-:W-:Y:S02]  /*27c0*/  SEL R86, R86, RZ, P2 ;  /* 0x000000ff56567207 */ /* 0x010fe40001000000 */
[----:B------:R-:W-:-:S02]  /*27d0*/  SEL R72, R72, RZ, P2 ;  /* 0x000000ff48487207 */ /* 0x000fc40001000000 */
[----:B0-----:R-:W-:Y:S02]  /*27e0*/  SEL R71, R85, RZ, P1 ;  /* 0x000000ff55477207 */ /* 0x001fe40000800000 */
[----:B------:R-:W-:Y:S02]  /*27f0*/  SEL R76, R76, RZ, P1 ;  /* 0x000000ff4c4c7207 */ /* 0x000fe40000800000 */
[----:B------:R-:W-:Y:S02]  /*2800*/  SEL R83, R83, RZ, P1 ;  /* 0x000000ff53537207 */ /* 0x000fe40000800000 */
[----:B------:R-:W-:Y:S01]  /*2810*/  SEL R70, R63, RZ, P1 ;  /* 0x000000ff3f467207 */ /* 0x000fe20000800000 */
[----:B------:R-:W-:Y:S02]  /*2820*/  IMAD.MOV.U32 R4, RZ, RZ, RZ ;  /* 0x000000ffff047224 */ /* 0x000fe400078e00ff */
[----:B------:R-:W-:Y:S01]  /*2830*/  IMAD.WIDE R2, R16, 0x4, R2 ;  /* 0x0000000410027825 */ /* 0x000fe200078e0202 */
[----:B--2---:R-:W-:-:S02]  /*2840*/  SEL R77, R87, RZ, P2 ;  /* 0x000000ff574d7207 */ /* 0x004fc40001000000 */
[----:B------:R-:W-:-:S04]  /*2850*/  ISETP.GE.AND P2, PT, R29, 0x16, PT ;  /* 0x000000161d00780c */ /* 0x000fc80003f46270 */
[----:B------:R-:W-:Y:S02]  /*2860*/  ISETP.GT.AND P2, PT, R16, 0xa, !P2 ;  /* 0x0000000a1000780c */ /* 0x000fe40005744270 */
[----:B------:R-:W-:Y:S02]  /*2870*/  SEL R75, R75, RZ, P1 ;  /* 0x000000ff4b4b7207 */ /* 0x000fe40000800000 */
[----:B------:R-:W-:-:S13]  /*2880*/  PLOP3.LUT P1, PT, P0, P2, PT, 0x80, 0x0 ;  /* 0x000000000000781c */ /* 0x000fda0000725070 */
[----:B------:R-:W2:Y:S01]  /*2890*/  @P1 LDG.E.EL R4, desc[UR4][R2.64+-0x2c] ;  /* 0xffffd40402041981 */ /* 0x000ea2000c2e1900 */
[----:B------:R-:W-:Y:S02]  /*28a0*/  SEL R28, R28, RZ, P3 ;  /* 0x000000ff1c1c7207 */ /* 0x000fe40001800000 */
[----:B------:R-:W-:Y:S02]  /*28b0*/  SEL R36, R36, RZ, P3 ;  /* 0x000000ff24247207 */ /* 0x000fe40001800000 */
[----:B------:R-:W-:Y:S02]  /*28c0*/  SEL R25, R25, RZ, P3 ;  /* 0x000000ff19197207 */ /* 0x000fe40001800000 */
[----:B------:R-:W-:Y:S02]  /*28d0*/  SEL R61, R61, RZ, P3 ;  /* 0x000000ff3d3d7207 */ /* 0x000fe40001800000 */
[----:B------:R-:W-:Y:S02]  /*28e0*/  SEL R31, R31, RZ, P3 ;  /* 0x000000ff1f1f7207 */ /* 0x000fe40001800000 */
[----:B------:R-:W-:-:S02]  /*28f0*/  FSETP.GT.AND P3, PT, R78, 8.50705917302346158658e+37, PT ;  /* 0x7e8000004e00780b */ /* 0x000fc40003f64000 */
[----:B------:R-:W-:Y:S02]  /*2900*/  FSETP.GT.AND P6, PT, R88, 8.50705917302346158658e+37, PT ;  /* 0x7e8000005800780b */ /* 0x000fe40003fc4000 */
[----:B------:R-:W-:Y:S02]  /*2910*/  FSETP.GEU.AND P5, PT, R78, 1.175494350822287508e-38, PT ;  /* 0x008000004e00780b */ /* 0x000fe40003fae000 */
[----:B------:R-:W-:Y:S01]  /*2920*/  FSEL R57, R80, 1, P3 ;  /* 0x3f80000050397808 */ /* 0x000fe20001800000 */
[----:B------:R-:W-:Y:S01]  /*2930*/  @!P4 FMUL R66, R66, 16777216 ;  /* 0x4b8000004242c820 */ /* 0x000fe20000400000 */
[----:B------:R-:W-:-:S05]  /*2940*/  @!P4 FMUL R20, R20, 16777216 ;  /* 0x4b8000001414c820 */ /* 0x000fca0000400000 */
[----:B------:R-:W-:Y:S01]  /*2950*/  @P3 FMUL R78, R78, 0.25 ;  /* 0x3e8000004e4e3820 */ /* 0x000fe20000400000 */
[C---:B------:R-:W-:Y:S01]  /*2960*/  FSETP.GEU.AND P3, PT, R88.reuse, 1.175494350822287508e-38, PT ;  /* 0x008000005800780b */ /* 0x040fe20003f6e000 */
[----:B------:R-:W-:Y:S01]  /*2970*/  @P6 FMUL R88, R88, 0.25 ;  /* 0x3e80000058586820 */ /* 0x000fe20000400000 */
[----:B------:R-:W-:-:S11]  /*2980*/  FSEL R82, R80, 1, P6 ;  /* 0x3f80000050527808 */ /* 0x000fd60003000000 */
[----:B------:R-:W-:Y:S01]  /*2990*/  @!P3 FMUL R88, R88, 16777216 ;  /* 0x4b8000005858b820 */ /* 0x000fe20000400000 */
[----:B------:R-:W-:Y:S01]  /*29a0*/  @!P3 FMUL R82, R82, 16777216 ;  /* 0x4b8000005252b820 */ /* 0x000fe20000400000 */
[----:B--2---:R-:W-:-:S05]  /*29b0*/  SEL R4, R4, RZ, P1 ;  /* 0x000000ff04047207 */ /* 0x004fca0000800000 */
[----:B------:R-:W-:-:S04]  /*29c0*/  FADD R5, R4, 0.0010000000474974513054 ;  /* 0x3a83126f04057421 */ /* 0x000fc80000000000 */
[----:B------:R-:W0:Y:S02]  /*29d0*/  MUFU.SQRT R85, R5 ;  /* 0x0000000500557308 */ /* 0x000e240000002000 */
[C---:B0-----:R-:W-:Y:S02]  /*29e0*/  FSETP.GT.AND P4, PT, R85.reuse, 8.50705917302346158658e+37, PT ;  /* 0x7e8000005500780b */ /* 0x041fe40003f84000 */
[----:B------:R-:W-:Y:S02]  /*29f0*/  FSETP.GEU.AND P3, PT, R85, 1.175494350822287508e-38, PT ;  /* 0x008000005500780b */ /* 0x000fe40003f6e000 */
[----:B------:R-:W-:-:S09]  /*2a00*/  FSEL R63, R80, 1, P4 ;  /* 0x3f800000503f7808 */ /* 0x000fd20002000000 */
[----:B------:R-:W-:Y:S01]  /*2a10*/  @P4 FMUL R85, R85, 0.25 ;  /* 0x3e80000055554820 */ /* 0x000fe20000400000 */
[----:B------:R-:W-:-:S04]  /*2a20*/  ISETP.LT.AND P4, PT, R21, 0x100, P2 ;  /* 0x000001001500780c */ /* 0x000fc80001781270 */
[----:B------:R-:W-:Y:S02]  /*2a30*/  ISETP.LT.AND P4, PT, R11, 0xb0, P4 ;  /* 0x000000b00b00780c */ /* 0x000fe40002781270 */
[----:B------:R-:W-:-:S11]  /*2a40*/  CS2R R4, SRZ ;  /* 0x0000000000047805 */ /* 0x000fd6000001ff00 */
[----:B------:R-:W2:Y:S01]  /*2a50*/  @P4 LDG.E.EL R4, desc[UR4][R2.64+-0x2c] ;  /* 0xffffd40402044981 */ /* 0x000ea2000c2e1900 */
[----:B------:R-:W-:-:S05]  /*2a60*/  IADD3 R89, R16, -0xb, RZ ;  /* 0xfffffff510597810 */ /* 0x000fca0007ffe0ff */
[----:B------:R-:W-:-:S04]  /*2a70*/  IMAD.IADD R53, R84, 0x1, R89 ;  /* 0x0000000154357824 */ /* 0x000fc800078e0259 */
[----:B------:R-:W-:Y:S01]  /*2a80*/  IMAD.WIDE R50, R53, 0x4, R44 ;  /* 0x0000000435327825 */ /* 0x000fe200078e022c */
[----:B------:R-:W-:-:S03]  /*2a90*/  HFMA2.MMA R92, -RZ, RZ, 0, 0 ;  /* 0x00000000ff5c7435 */ /* 0x000fc600000001ff */
[----:B------:R-:W-:Y:S01]  /*2aa0*/  IMAD.WIDE R52, R53, 0x4, R46 ;  /* 0x0000000435347825 */ /* 0x000fe200078e022e */
[----:B------:R0:W3:Y:S03]  /*2ab0*/  @P4 LDG.E.EL R5, desc[UR4][R50.64] ;  /* 0x0000000432054981 */ /* 0x0000e6000c2e1900 */
[----:B------:R-:W-:Y:S01]  /*2ac0*/  IMAD.IADD R89, R18, 0x1, R89 ;  /* 0x0000000112597824 */ /* 0x000fe200078e0259 */
[----:B------:R-:W-:Y:S01]  /*2ad0*/  CS2R R90, SRZ ;  /* 0x00000000005a7805 */ /* 0x000fe2000001ff00 */
[----:B------:R-:W-:-:S04]  /*2ae0*/  IMAD.WIDE R54, R16, 0x4, R54 ;  /* 0x0000000410367825 */ /* 0x000fc800078e0236 */
[C---:B------:R-:W-:Y:S01]  /*2af0*/  IMAD.WIDE R44, R89.reuse, 0x4, R44 ;  /* 0x00000004592c7825 */ /* 0x040fe200078e022c */
[----:B------:R-:W4:Y:S03]  /*2b00*/  @P1 LDG.E.EL R92, desc[UR4][R54.64+-0x2c] ;  /* 0xffffd404365c1981 */ /* 0x000f26000c2e1900 */
[----:B------:R-:W-:-:S04]  /*2b10*/  IMAD.WIDE R46, R89, 0x4, R46 ;  /* 0x00000004592e7825 */ /* 0x000fc800078e022e */
[----:B------:R-:W-:Y:S01]  /*2b20*/  IMAD.MOV.U32 R89, RZ, RZ, RZ ;  /* 0x000000ffff597224 */ /* 0x000fe200078e00ff */
[----:B------:R1:W5:Y:S01]  /*2b30*/  @P1 LDG.E.EL R90, desc[UR4][R46.64] ;  /* 0x000000042e5a1981 */ /* 0x000362000c2e1900 */
[----:B0-----:R-:W-:Y:S02]  /*2b40*/  IMAD.MOV.U32 R51, RZ, RZ, RZ ;  /* 0x000000ffff337224 */ /* 0x001fe400078e00ff */
[C---:B------:R-:W-:Y:S02]  /*2b50*/  IMAD.WIDE R42, R16.reuse, 0x4, R42 ;  /* 0x00000004102a7825 */ /* 0x040fe400078e022a */
[----:B------:R-:W3:Y:S02]  /*2b60*/  @P1 LDG.E.EL R89, desc[UR4][R44.64] ;  /* 0x000000042c591981 */ /* 0x000ee4000c2e1900 */
[----:B------:R-:W-:Y:S02]  /*2b70*/  IMAD.WIDE R48, R16, 0x4, R48 ;  /* 0x0000000410307825 */ /* 0x000fe400078e0230 */
[----:B------:R-:W3:Y:S01]  /*2b80*/  @P1 LDG.E.EL R91, desc[UR4][R42.64+-0x2c] ;  /* 0xffffd4042a5b1981 */ /* 0x000ee2000c2e1900 */
[----:B------:R-:W-:-:S03]  /*2b90*/  CS2R R2, SRZ ;  /* 0x0000000000027805 */ /* 0x000fc6000001ff00 */
[----:B------:R-:W3:Y:S04]  /*2ba0*/  @P1 LDG.E.EL R51, desc[UR4][R48.64+-0x2c] ;  /* 0xffffd40430331981 */ /* 0x000ee8000c2e1900 */
[----:B------:R-:W3:Y:S04]  /*2bb0*/  @P4 LDG.E.EL R3, desc[UR4][R54.64+-0x2c] ;  /* 0xffffd40436034981 */ /* 0x000ee8000c2e1900 */
[----:B------:R-:W3:Y:S01]  /*2bc0*/  @P4 LDG.E.EL R2, desc[UR4][R42.64+-0x2c] ;  /* 0xffffd4042a024981 */ /* 0x000ee2000c2e1900 */
[----:B------:R-:W-:-:S04]  /*2bd0*/  FADD R0, R0, 0.0010000000474974513054 ;  /* 0x3a83126f00007421 */ /* 0x000fc80000000000 */
[----:B------:R-:W0:Y:S01]  /*2be0*/  MUFU.SQRT R79, R0 ;  /* 0x00000000004f7308 */ /* 0x000e220000002000 */
[----:B--2---:R-:W-:-:S05]  /*2bf0*/  SEL R4, R4, RZ, P4 ;  /* 0x000000ff04047207 */ /* 0x004fca0002000000 */
[----:B------:R-:W-:-:S04]  /*2c00*/  FADD R4, R4, 0.0010000000474974513054 ;  /* 0x3a83126f04047421 */ /* 0x000fc80000000000 */
[----:B------:R2:W0:Y:S02]  /*2c10*/  MUFU.SQRT R87, R4 ;  /* 0x0000000400577308 */ /* 0x0004240000002000 */
[----:B--2---:R-:W-:-:S06]  /*2c20*/  IMAD.MOV.U32 R4, RZ, RZ, RZ ;  /* 0x000000ffff047224 */ /* 0x004fcc00078e00ff */
[----:B------:R2:W2:Y:S01]  /*2c30*/  @P4 LDG.E.EL R4, desc[UR4][R52.64] ;  /* 0x0000000434044981 */ /* 0x0004a2000c2e1900 */
[----:B------:R-:W-:Y:S02]  /*2c40*/  P2R R56, PR, RZ, 0x20 ;  /* 0x00000020ff387803 */ /* 0x000fe40000000000 */
[----:B0-----:R-:W-:-:S04]  /*2c50*/  FSETP.GEU.AND P5, PT, R79, 1.175494350822287508e-38, PT ;  /* 0x008000004f00780b */ /* 0x001fc80003fae000 */
[----:B------:R-:W-:Y:S02]  /*2c60*/  P2R R0, PR, RZ, 0x20 ;  /* 0x00000020ff007803 */ /* 0x000fe40000000000 */
[----:B------:R-:W-:Y:S02]  /*2c70*/  ISETP.NE.AND P5, PT, R56, RZ, PT ;  /* 0x000000ff3800720c */ /* 0x000fe40003fa5270 */
[----:B------:R-:W-:-:S11]  /*2c80*/  FSETP.GT.AND P6, PT, R79, 8.50705917302346158658e+37, PT ;  /* 0x7e8000004f00780b */ /* 0x000fd60003fc4000 */
[----:B------:R-:W-:Y:S01]  /*2c90*/  @!P5 FMUL R78, R78, 16777216 ;  /* 0x4b8000004e4ed820 */ /* 0x000fe20000400000 */
[----:B------:R-:W-:Y:S01]  /*2ca0*/  @!P5 FMUL R57, R57, 16777216 ;  /* 0x4b8000003939d820 */ /* 0x000fe20000400000 */
[----:B------:R-:W-:Y:S01]  /*2cb0*/  FSETP.GT.AND P5, PT, R87, 8.50705917302346158658e+37, PT ;  /* 0x7e8000005700780b */ /* 0x000fe20003fa4000 */
[----:B------:R-:W-:Y:S01]  /*2cc0*/  @P6 FMUL R79, R79, 0.25 ;  /* 0x3e8000004f4f6820 */ /* 0x000fe20000400000 */
[C---:B------:R-:W-:Y:S02]  /*2cd0*/  FSEL R56, R80.reuse, 1, P6 ;  /* 0x3f80000050387808 */ /* 0x040fe40003000000 */
[----:B------:R-:W-:Y:S02]  /*2ce0*/  FSETP.GEU.AND P6, PT, R87, 1.175494350822287508e-38, PT ;  /* 0x008000005700780b */ /* 0x000fe40003fce000 */
[----:B------:R-:W-:-:S07]  /*2cf0*/  FSEL R80, R80, 1, P5 ;  /* 0x3f80000050507808 */ /* 0x000fce0002800000 */
[----:B------:R-:W-:Y:S01]  /*2d00*/  @P5 FMUL R87, R87, 0.25 ;  /* 0x3e80000057575820 */ /* 0x000fe20000400000 */
[----:B------:R-:W-:Y:S01]  /*2d10*/  ISETP.NE.AND P5, PT, R0, RZ, PT ;  /* 0x000000ff0000720c */ /* 0x000fe20003fa5270 */
[----:B------:R-:W-:Y:S01]  /*2d20*/  @!P3 FMUL R85, R85, 16777216 ;  /* 0x4b8000005555b820 */ /* 0x000fe20000400000 */
[----:B------:R-:W-:-:S11]  /*2d30*/  @!P3 FMUL R63, R63, 16777216 ;  /* 0x4b8000003f3fb820 */ /* 0x000fd60000400000 */
[----:B------:R-:W-:Y:S01]  /*2d40*/  @!P5 FMUL R79, R79, 16777216 ;  /* 0x4b8000004f4fd820 */ /* 0x000fe20000400000 */
[----:B------:R-:W-:Y:S01]  /*2d50*/  @!P5 FMUL R56, R56, 16777216 ;  /* 0x4b8000003838d820 */ /* 0x000fe20000400000 */
[----:B------:R-:W-:-:S04]  /*2d60*/  ISETP.GE.AND P5, PT, R21, 0x100, PT ;  /* 0x000001001500780c */ /* 0x000fc80003fa6270 */
[----:B------:R-:W-:-:S04]  /*2d70*/  ISETP.LT.AND P3, PT, R65, 0xb, !P5 ;  /* 0x0000000b4100780c */ /* 0x000fc80006f61270 */
[----:B------:R-:W-:Y:S02]  /*2d80*/  ISETP.LT.AND P3, PT, R11, 0xb0, P3 ;  /* 0x000000b00b00780c */ /* 0x000fe40001f61270 */
[----:B---3--:R-:W-:Y:S01]  /*2d90*/  SEL R50, R5, RZ, P4 ;  /* 0x000000ff05327207 */ /* 0x008fe20002000000 */
[----:B------:R-:W-:Y:S01]  /*2da0*/  IMAD.IADD R5, R65, 0x1, R84 ;  /* 0x0000000141057824 */ /* 0x000fe200078e0254 */
[----:B------:R-:W-:Y:S02]  /*2db0*/  MOV R0, RZ ;  /* 0x000000ff00007202 */ /* 0x000fe40000000f00 */
[----:B-1----:R-:W-:-:S04]  /*2dc0*/  MOV R46, RZ ;  /* 0x000000ff002e7202 */ /* 0x002fc80000000f00 */
[----:B------:R0:W3:Y:S01]  /*2dd0*/  @P4 LDG.E.EL R0, desc[UR4][R48.64+-0x2c] ;  /* 0xffffd40430004981 */ /* 0x0000e2000c2e1900 */
[----:B------:R-:W-:Y:S02]  /*2de0*/  SEL R89, R89, RZ, P1 ;  /* 0x000000ff59597207 */ /* 0x000fe40000800000 */
[----:B-----5:R-:W-:Y:S02]  /*2df0*/  SEL R90, R90, RZ, P1 ;  /* 0x000000ff5a5a7207 */ /* 0x020fe40000800000 */
[----:B----4-:R-:W-:Y:S02]  /*2e00*/  SEL R45, R92, RZ, P1 ;  /* 0x000000ff5c2d7207 */ /* 0x010fe40000800000 */
[----:B------:R-:W-:Y:S02]  /*2e10*/  SEL R91, R91, RZ, P1 ;  /* 0x000000ff5b5b7207 */ /* 0x000fe40000800000 */
[----:B------:R-:W-:Y:S02]  /*2e20*/  SEL R44, R51, RZ, P1 ;  /* 0x000000ff332c7207 */ /* 0x000fe40000800000 */
[----:B------:R-:W-:-:S04]  /*2e30*/  ISETP.LT.AND P1, PT, R69, 0xb, !P5 ;  /* 0x0000000b4500780c */ /* 0x000fc80006f21270 */
[----:B------:R-:W-:Y:S02]  /*2e40*/  ISETP.LT.AND P1, PT, R11, 0xb0, P1 ;  /* 0x000000b00b00780c */ /* 0x000fe40000f21270 */
[----:B--2---:R-:W-:Y:S01]  /*2e50*/  SEL R53, R3, RZ, P4 ;  /* 0x000000ff03357207 */ /* 0x004fe20002000000 */
[----:B------:R-:W-:Y:S01]  /*2e60*/  IMAD.IADD R3, R69, 0x1, R84 ;  /* 0x0000000145037824 */ /* 0x000fe200078e0254 */
[----:B------:R-:W-:Y:S02]  /*2e70*/  SEL R93, R2, RZ, P4 ;  /* 0x000000ff025d7207 */ /* 0x000fe40002000000 */
[----:B0-----:R-:W-:Y:S01]  /*2e80*/  CS2R R48, SRZ ;  /* 0x0000000000307805 */ /* 0x001fe2000001ff00 */
[----:B------:R-:W-:-:S06]  /*2e90*/  IMAD.WIDE R2, R3, 0x4, R40 ;  /* 0x0000000403027825 */ /* 0x000fcc00078e0228 */
[----:B------:R-:W2:Y:S01]  /*2ea0*/  @P1 LDG.E.EL R48, desc[UR4][R2.64] ;  /* 0x0000000402301981 */ /* 0x000ea2000c2e1900 */
[----:B------:R-:W-:Y:S01]  /*2eb0*/  SEL R52, R4, RZ, P4 ;  /* 0x000000ff04347207 */ /* 0x000fe20002000000 */
[----:B------:R-:W-:-:S05]  /*2ec0*/  IMAD.WIDE R4, R5, 0x4, R40 ;  /* 0x0000000405047825 */ /* 0x000fca00078e0228 */
[----:B------:R0:W4:Y:S01]  /*2ed0*/  @P3 LDG.E.EL R46, desc[UR4][R4.64] ;  /* 0x00000004042e3981 */ /* 0x000122000c2e1900 */
[----:B------:R-:W-:Y:S01]  /*2ee0*/  IMAD.MOV.U32 R47, RZ, RZ, RZ ;  /* 0x000000ffff2f7224 */ /* 0x000fe200078e00ff */
[----:B------:R-:W-:Y:S01]  /*2ef0*/  HFMA2.MMA R54, -RZ, RZ, 0, 0 ;  /* 0x00000000ff367435 */ /* 0x000fe200000001ff */
[----:B------:R-:W-:Y:S01]  /*2f00*/  IADD3 R43, R65, R18, RZ ;  /* 0x00000012412b7210 */ /* 0x000fe20007ffe0ff */
[----:B0-----:R-:W-:-:S04]  /*2f10*/  IMAD.IADD R5, R29, 0x1, R84 ;  /* 0x000000011d057824 */ /* 0x001fc800078e0254 */
[----:B------:R-:W-:-:S04]  /*2f20*/  IMAD.WIDE R42, R43, 0x4, R40 ;  /* 0x000000042b2a7825 */ /* 0x000fc800078e0228 */
[----:B------:R-:W-:Y:S01]  /*2f30*/  IMAD.WIDE R4, R5, 0x4, R40 ;  /* 0x0000000405047825 */ /* 0x000fe200078e0228 */
[----:B---3--:R-:W-:Y:S02]  /*2f40*/  SEL R0, R0, RZ, P4 ;  /* 0x000000ff00007207 */ /* 0x008fe40002000000 */
[----:B------:R-:W-:-:S04]  /*2f50*/  ISETP.LT.AND P4, PT, R16, 0xb, !P5 ;  /* 0x0000000b1000780c */ /* 0x000fc80006f81270 */
[----:B------:R-:W-:Y:S02]  /*2f60*/  ISETP.LT.AND P4, PT, R11, 0xb0, P4 ;  /* 0x000000b00b00780c */ /* 0x000fe40002781270 */
[----:B--2---:R-:W-:Y:S02]  /*2f70*/  SEL R48, R48, RZ, P1 ;  /* 0x000000ff30307207 */ /* 0x004fe40000800000 */
[----:B------:R-:W-:-:S13]  /*2f80*/  ISETP.LT.AND P1, PT, R65, 0xb, P0 ;  /* 0x0000000b4100780c */ /* 0x000fda0000721270 */
[----:B------:R-:W2:Y:S01]  /*2f90*/  @P1 LDG.E.EL R49, desc[UR4][R42.64] ;  /* 0x000000042a311981 */ /* 0x000ea2000c2e1900 */
[----:B----4-:R-:W-:Y:S02]  /*2fa0*/  SEL R46, R46, RZ, P3 ;  /* 0x000000ff2e2e7207 */ /* 0x010fe40001800000 */
[----:B------:R-:W-:-:S04]  /*2fb0*/  ISETP.LT.AND P3, PT, R29, 0xb, !P5 ;  /* 0x0000000b1d00780c */ /* 0x000fc80006f61270 */
[----:B------:R-:W-:Y:S01]  /*2fc0*/  ISETP.LT.AND P3, PT, R11, 0xb0, P3 ;  /* 0x000000b00b00780c */ /* 0x000fe20001f61270 */
[----:B------:R-:W-:-:S04]  /*2fd0*/  IMAD.IADD R11, R16, 0x1, R84 ;  /* 0x00000001100b7824 */ /* 0x000fc800078e0254 */
[----:B------:R-:W-:-:S05]  /*2fe0*/  IMAD.WIDE R2, R11, 0x4, R40 ;  /* 0x000000040b027825 */ /* 0x000fca00078e0228 */
[----:B------:R0:W3:Y:S04]  /*2ff0*/  @P4 LDG.E.EL R47, desc[UR4][R2.64] ;  /* 0x00000004022f4981 */ /* 0x0000e8000c2e1900 */
[----:B------:R1:W4:Y:S01]  /*3000*/  @P3 LDG.E.EL R54, desc[UR4][R4.64] ;  /* 0x0000000404363981 */ /* 0x000322000c2e1900 */
[----:B------:R-:W-:Y:S01]  /*3010*/  ISETP.NE.AND P5, PT, R19, RZ, PT ;  /* 0x000000ff1300720c */ /* 0x000fe20003fa5270 */
[----:B------:R-:W-:Y:S01]  /*3020*/  IMAD.IADD R19, R69, 0x1, R18 ;  /* 0x0000000145137824 */ /* 0x000fe200078e0212 */
[----:B0-----:R-:W-:-:S03]  /*3030*/  IADD3 R3, R29, R18, RZ ;  /* 0x000000121d037210 */ /* 0x001fc60007ffe0ff */
[----:B-1----:R-:W-:-:S04]  /*3040*/  IMAD.WIDE R4, R19, 0x4, R40 ;  /* 0x0000000413047825 */ /* 0x002fc800078e0228 */
[----:B------:R-:W-:Y:S02]  /*3050*/  IMAD.MOV.U32 R19, RZ, RZ, RZ ;  /* 0x000000ffff137224 */ /* 0x000fe400078e00ff */
[----:B------:R-:W-:Y:S01]  /*3060*/  IMAD.WIDE R2, R3, 0x4, R40 ;  /* 0x0000000403027825 */ /* 0x000fe200078e0228 */
[----:B--2---:R-:W-:Y:S02]  /*3070*/  SEL R43, R49, RZ, P1 ;  /* 0x000000ff312b7207 */ /* 0x004fe40000800000 */
[C---:B------:R-:W-:Y:S01]  /*3080*/  ISETP.LT.AND P1, PT, R16.reuse, 0xb, P0 ;  /* 0x0000000b1000780c */ /* 0x040fe20000721270 */
[----:B------:R-:W-:Y:S01]  /*3090*/  IMAD.IADD R49, R16, 0x1, R18 ;  /* 0x0000000110317824 */ /* 0x000fe200078e0212 */
[----:B------:R-:W-:-:S03]  /*30a0*/  MOV R18, RZ ;  /* 0x000000ff00127202 */ /* 0x000fc60000000f00 */
[----:B------:R-:W-:-:S08]  /*30b0*/  IMAD.WIDE R40, R49, 0x4, R40 ;  /* 0x0000000431287825 */ /* 0x000fd000078e0228 */
[----:B------:R-:W2:Y:S01]  /*30c0*/  @P1 LDG.E.EL R18, desc[UR4][R40.64] ;  /* 0x0000000428121981 */ /* 0x000ea2000c2e1900 */
[----:B---3--:R-:W-:Y:S02]  /*30d0*/  SEL R11, R47, RZ, P4 ;  /* 0x000000ff2f0b7207 */ /* 0x008fe40002000000 */
[----:B------:R-:W-:Y:S02]  /*30e0*/  ISETP.LT.AND P4, PT, R29, 0xb, P0 ;  /* 0x0000000b1d00780c */ /* 0x000fe40000781270 */
[----:B----4-:R-:W-:Y:S02]  /*30f0*/  SEL R54, R54, RZ, P3 ;  /* 0x000000ff36367207 */ /* 0x010fe40001800000 */
[----:B------:R-:W-:-:S09]  /*3100*/  ISETP.LT.AND P3, PT, R69, 0xb, P0 ;  /* 0x0000000b4500780c */ /* 0x000fd20000761270 */
[----:B------:R-:W3:Y:S01]  /*3110*/  @P4 LDG.E.EL R19, desc[UR4][R2.64] ;  /* 0x0000000402134981 */ /* 0x000ee2000c2e1900 */
[----:B------:R-:W-:-:S06]  /*3120*/  IMAD.MOV.U32 R47, RZ, RZ, RZ ;  /* 0x000000ffff2f7224 */ /* 0x000fcc00078e00ff */
[----:B------:R0:W4:Y:S01]  /*3130*/  @P3 LDG.E.EL R47, desc[UR4][R4.64] ;  /* 0x00000004042f3981 */ /* 0x000122000c2e1900 */
[----:B------:R-:W-:-:S06]  /*3140*/  @!P6 FMUL R87, R87, 16777216 ;  /* 0x4b8000005757e820 */ /* 0x000fcc0000400000 */
[----:B------:R-:W1:Y:S08]  /*3150*/  MUFU.RCP R87, R87 ;  /* 0x0000005700577308 */ /* 0x000e700000001000 */
[----:B0-----:R-:W0:Y:S01]  /*3160*/  MUFU.RCP R4, R85 ;  /* 0x0000005500047308 */ /* 0x001e220000001000 */
[----:B------:R-:W-:Y:S01]  /*3170*/  @!P6 FMUL R80, R80, 16777216 ;  /* 0x4b8000005050e820 */ /* 0x000fe20000400000 */
[----:B------:R-:W-:Y:S01]  /*3180*/  FADD R45, R90, -R45 ;  /* 0x8000002d5a2d7221 */ /* 0x000fe20000000000 */
[----:B------:R-:W-:-:S05]  /*3190*/  FADD R52, R52, -R53 ;  /* 0x8000003534347221 */ /* 0x000fca0000000000 */
[----:B------:R-:W5:Y:S01]  /*31a0*/  MUFU.RCP R49, R66 ;  /* 0x0000004200317308 */ /* 0x000f620000001000 */
[----:B-1----:R-:W-:-:S07]  /*31b0*/  FMUL R5, R87, R80 ;  /* 0x0000005057057220 */ /* 0x002fce0000400000 */
[----:B------:R-:W1:Y:S01]  /*31c0*/  MUFU.RCP R51, R88 ;  /* 0x0000005800337308 */ /* 0x000e620000001000 */
[----:B0-----:R-:W-:-:S07]  /*31d0*/  FMUL R4, R4, R63 ;  /* 0x0000003f04047220 */ /* 0x001fce0000400000 */
[----:B------:R-:W0:Y:S08]  /*31e0*/  MUFU.RCP R79, R79 ;  /* 0x0000004f004f7308 */ /* 0x000e300000001000 */
[----:B------:R-:W0:Y:S01]  /*31f0*/  MUFU.RCP R78, R78 ;  /* 0x0000004e004e7308 */ /* 0x000e220000001000 */
[----:B------:R-:W-:Y:S01]  /*3200*/  FMUL R45, R4, R45 ;  /* 0x0000002d042d7220 */ /* 0x000fe20000400000 */
[----:B------:R-:W-:-:S06]  /*3210*/  FMUL R52, R5, R52 ;  /* 0x0000003405347220 */ /* 0x000fcc0000400000 */
[----:B------:R-:W0:Y:S08]  /*3220*/  MUFU.RCP R24, R24 ;  /* 0x0000001800187308 */ /* 0x000e300000001000 */
[----:B------:R-:W2:Y:S01]  /*3230*/  MUFU.RCP R3, R12 ;  /* 0x0000000c00037308 */ /* 0x000ea20000001000 */
[----:B------:R-:W-:Y:S01]  /*3240*/  FFMA R44, R91, R45, R44 ;  /* 0x0000002d5b2c7223 */ /* 0x000fe2000000002c */
[----:B------:R-:W-:Y:S01]  /*3250*/  FFMA R93, R93, R52, R0 ;  /* 0x000000345d5d7223 */ /* 0x000fe20000000000 */
[----:B-----5:R-:W-:Y:S01]  /*3260*/  FMUL R20, R49, R20 ;  /* 0x0000001431147220 */ /* 0x020fe20000400000 */
[----:B-1----:R-:W-:Y:S01]  /*3270*/  FMUL R51, R51, R82 ;  /* 0x0000005233337220 */ /* 0x002fe20000400000 */
[----:B------:R-:W-:Y:S01]  /*3280*/  FADD R81, R86, -R81 ;  /* 0x8000005156517221 */ /* 0x000fe20000000000 */
[----:B------:R-:W-:Y:S01]  /*3290*/  FADD R76, R83, -R76 ;  /* 0x8000004c534c7221 */ /* 0x000fe20000000000 */
[----:B0-----:R-:W-:Y:S01]  /*32a0*/  FMUL R56, R79, R56 ;  /* 0x000000384f387220 */ /* 0x001fe20000400000 */
[----:B------:R-:W-:Y:S01]  /*32b0*/  FMUL R78, R78, R57 ;  /* 0x000000394e4e7220 */ /* 0x000fe20000400000 */
[----:B------:R-:W-:Y:S01]  /*32c0*/  FADD R59, R64, -R59 ;  /* 0x8000003b403b7221 */ /* 0x000fe20000000000 */
[----:B------:R-:W-:Y:S01]  /*32d0*/  FADD R39, R62, -R39 ;  /* 0x800000273e277221 */ /* 0x000fe20000000000 */
[----:B------:R-:W-:Y:S01]  /*32e0*/  @P2 FADD R8, R89, R44 ;  /* 0x0000002c59082221 */ /* 0x000fe20000000000 */
[----:B------:R-:W-:Y:S01]  /*32f0*/  @P2 FADD R10, R50, R93 ;  /* 0x0000005d320a2221 */ /* 0x000fe20000000000 */
[----:B------:R-:W-:Y:S01]  /*3300*/  ISETP.GE.U32.AND P2, PT, R73, 0xb, PT ;  /* 0x0000000b4900780c */ /* 0x000fe20003f46070 */
[----:B------:R-:W-:Y:S01]  /*3310*/  FMUL R67, R24, R67 ;  /* 0x0000004318437220 */ /* 0x000fe20000400000 */
[----:B--2---:R-:W-:Y:S01]  /*3320*/  FMUL R58, R3, R58 ;  /* 0x0000003a033a7220 */ /* 0x004fe20000400000 */
[----:B------:R-:W-:Y:S01]  /*3330*/  FADD R28, R61, -R28 ;  /* 0x8000001c3d1c7221 */ /* 0x000fe20000000000 */
[----:B------:R-:W-:Y:S01]  /*3340*/  FADD R35, R60, -R35 ;  /* 0x800000233c237221 */ /* 0x000fe20000000000 */
[----:B------:R-:W-:Y:S01]  /*3350*/  FMUL R81, R20, R81 ;  /* 0x0000005114517220 */ /* 0x000fe20000400000 */
[----:B------:R-:W-:Y:S01]  /*3360*/  FMUL R76, R51, R76 ;  /* 0x0000004c334c7220 */ /* 0x000fe20000400000 */
[----:B------:R-:W-:Y:S01]  /*3370*/  FMUL R59, R78, R59 ;  /* 0x0000003b4e3b7220 */ /* 0x000fe20000400000 */
[----:B------:R-:W-:Y:S01]  /*3380*/  FMUL R39, R56, R39 ;  /* 0x0000002738277220 */ /* 0x000fe20000400000 */
[----:B------:R-:W0:Y:S01]  /*3390*/  LDC.64 R4, c[0x0][0x280] ;  /* 0x0000a000ff047b82 */ /* 0x000e220000000a00 */
[----:B------:R-:W-:Y:S01]  /*33a0*/  FMUL R28, R67, R28 ;  /* 0x0000001c431c7220 */ /* 0x000fe20000400000 */
[----:B------:R-:W-:Y:S01]  /*33b0*/  FMUL R35, R58, R35 ;  /* 0x000000233a237220 */ /* 0x000fe20000400000 */
[----:B------:R-:W-:Y:S01]  /*33c0*/  FFMA R77, R77, R81, R72 ;  /* 0x000000514d4d7223 */ /* 0x000fe20000000048 */
[----:B------:R-:W-:Y:S01]  /*33d0*/  FFMA R70, R75, R76, R70 ;  /* 0x0000004c4b467223 */ /* 0x000fe20000000046 */
[----:B------:R-:W-:Y:S01]  /*33e0*/  FFMA R37, R37, R59, R34 ;  /* 0x0000003b25257223 */ /* 0x000fe20000000022 */
[----:B------:R-:W-:Y:S01]  /*33f0*/  FFMA R9, R38, R39, R9 ;  /* 0x0000002726097223 */ /* 0x000fe20000000009 */
[----:B------:R-:W-:Y:S01]  /*3400*/  FFMA R28, R36, R28, R31 ;  /* 0x0000001c241c7223 */ /* 0x000fe2000000001f */
[----:B------:R-:W-:Y:S01]  /*3410*/  FFMA R26, R33, R35, R26 ;  /* 0x00000023211a7223 */ /* 0x000fe2000000001a */
[----:B------:R-:W-:Y:S01]  /*3420*/  @P5 FADD R14, R32, R37 ;  /* 0x00000025200e5221 */ /* 0x000fe20000000000 */
[----:B------:R-:W-:Y:S01]  /*3430*/  @P5 FADD R15, R30, R9 ;  /* 0x000000091e0f5221 */ /* 0x000fe20000000000 */
[----:B------:R-:W-:Y:S01]  /*3440*/  ISETP.GE.AND P5, PT, R29, 0xb, PT ;  /* 0x0000000b1d00780c */ /* 0x000fe20003fa6270 */
[----:B------:R-:W-:Y:S01]  /*3450*/  @!P2 FADD R6, R27, R26 ;  /* 0x0000001a1b06a221 */ /* 0x000fe20000000000 */
[----:B------:R-:W-:Y:S01]  /*3460*/  @!P2 FADD R13, R25, R28 ;  /* 0x0000001c190da221 */ /* 0x000fe20000000000 */
[----:B------:R-:W-:-:S02]  /*3470*/  SEL R9, R18, RZ, P1 ;  /* 0x000000ff12097207 */ /* 0x000fc40000800000 */
[----:B------:R-:W-:Y:S01]  /*3480*/  ISETP.GE.AND P1, PT, R16, 0xb, PT ;  /* 0x0000000b1000780c */ /* 0x000fe20003f26270 */
[----:B------:R-:W-:Y:S01]  /*3490*/  IMAD R22, R22, 0x2c00, R65 ;  /* 0x00002c0016167824 */ /* 0x000fe200078e0241 */
[----:B------:R-:W-:Y:S02]  /*34a0*/  ISETP.NE.AND P6, PT, R74, RZ, PT ;  /* 0x000000ff4a00720c */ /* 0x000fe40003fc5270 */
[----:B------:R-:W-:Y:S01]  /*34b0*/  FSEL R0, R11, R10, !P1 ;  /* 0x0000000a0b007208 */ /* 0x000fe20004800000 */
[----:B------:R-:W-:Y:S01]  /*34c0*/  IMAD R21, R21, 0x2c, R22 ;  /* 0x0000002c15157824 */ /* 0x000fe200078e0216 */
[----:B------:R-:W-:-:S03]  /*34d0*/  FSEL R8, R9, R8, !P1 ;  /* 0x0000000809087208 */ /* 0x000fc60004800000 */
[----:B0-----:R-:W-:Y:S01]  /*34e0*/  IMAD.WIDE R10, R21, 0x4, R4 ;  /* 0x00000004150a7825 */ /* 0x001fe200078e0204 */
[----:B------:R-:W-:-:S03]  /*34f0*/  FSETP.GEU.AND P1, PT, R8, RZ, PT ;  /* 0x000000ff0800720b */ /* 0x000fc60003f2e000 */
[----:B------:R-:W-:-:S04]  /*3500*/  VIADD R3, R21, 0x2c0 ;  /* 0x000002c015037836 */ /* 0x000fc80000000000 */
[----:B------:R-:W-:Y:S01]  /*3510*/  IMAD.WIDE R4, R3, 0x4, R4 ;  /* 0x0000000403047825 */ /* 0x000fe200078e0204 */
[----:B---3--:R-:W-:Y:S02]  /*3520*/  SEL R2, R19, RZ, P4 ;  /* 0x000000ff13027207 */ /* 0x008fe40002000000 */
[----:B------:R-:W-:Y:S02]  /*3530*/  ISETP.GE.U32.AND P4, PT, R17, 0xb, PT ;  /* 0x0000000b1100780c */ /* 0x000fe40003f86070 */
[----:B----4-:R-:W-:Y:S02]  /*3540*/  SEL R47, R47, RZ, P3 ;  /* 0x000000ff2f2f7207 */ /* 0x010fe40001800000 */
[----:B------:R-:W-:-:S09]  /*3550*/  ISETP.GE.AND P3, PT, R65, 0xb, PT ;  /* 0x0000000b4100780c */ /* 0x000fd20003f66270 */
[----:B------:R-:W-:Y:S01]  /*3560*/  @!P4 FADD R7, R71, R70 ;  /* 0x000000464707c221 */ /* 0x000fe20000000000 */
[----:B------:R-:W-:Y:S01]  /*3570*/  @!P4 FADD R23, R68, R77 ;  /* 0x0000004d4417c221 */ /* 0x000fe20000000000 */
[----:B------:R-:W-:-:S04]  /*3580*/  ISETP.GE.AND P4, PT, R69, 0xb, PT ;  /* 0x0000000b4500780c */ /* 0x000fc80003f86270 */
[----:B------:R-:W-:Y:S02]  /*3590*/  FSEL R23, R54, R23, !P5 ;  /* 0x0000001736177208 */ /* 0x000fe40006800000 */
[----:B------:R-:W-:Y:S02]  /*35a0*/  FSEL R15, R48, R15, !P4 ;  /* 0x0000000f300f7208 */ /* 0x000fe40006000000 */
[----:B------:R-:W-:Y:S02]  /*35b0*/  FSEL R13, R46, R13, !P3 ;  /* 0x0000000d2e0d7208 */ /* 0x000fe40005800000 */
[----:B------:R-:W-:Y:S02]  /*35c0*/  FSEL R6, R43, R6, !P3 ;  /* 0x000000062b067208 */ /* 0x000fe40005800000 */
[----:B------:R-:W-:Y:S02]  /*35d0*/  FSETP.GEU.AND P2, PT, R23, RZ, PT ;  /* 0x000000ff1700720b */ /* 0x000fe40003f4e000 */
[----:B------:R-:W-:-:S02]  /*35e0*/  FSETP.GEU.AND P3, PT, R15, RZ, PT ;  /* 0x000000ff0f00720b */ /* 0x000fc40003f6e000 */
[----:B------:R-:W-:Y:S02]  /*35f0*/  SEL R18, R23, RZ, P2 ;  /* 0x000000ff17127207 */ /* 0x000fe40001000000 */
[----:B------:R-:W-:Y:S02]  /*3600*/  SEL R17, R15, RZ, P3 ;  /* 0x000000ff0f117207 */ /* 0x000fe40001800000 */
[----:B------:R-:W-:Y:S02]  /*3610*/  FSETP.GEU.AND P2, PT, R13, RZ, PT ;  /* 0x000000ff0d00720b */ /* 0x000fe40003f4e000 */
[----:B------:R-:W-:Y:S02]  /*3620*/  FSETP.GEU.AND P3, PT, R0, RZ, PT ;  /* 0x000000ff0000720b */ /* 0x000fe40003f6e000 */
[----:B------:R-:W-:Y:S02]  /*3630*/  FSEL R14, R47, R14, !P4 ;  /* 0x0000000e2f0e7208 */ /* 0x000fe40006000000 */
[----:B------:R-:W-:-:S02]  /*3640*/  SEL R16, R13, RZ, P2 ;  /* 0x000000ff0d107207 */ /* 0x000fc40001000000 */
[----:B------:R-:W-:Y:S02]  /*3650*/  SEL R19, R0, RZ, P3 ;  /* 0x000000ff00137207 */ /* 0x000fe40001800000 */
[----:B------:R-:W-:Y:S02]  /*3660*/  FSEL R2, R2, R7, !P5 ;  /* 0x0000000702027208 */ /* 0x000fe40006800000 */
[----:B------:R-:W-:Y:S01]  /*3670*/  FSETP.GEU.AND P3, PT, R14, RZ, PT ;  /* 0x000000ff0e00720b */ /* 0x000fe20003f6e000 */
[----:B------:R0:W-:Y:S01]  /*3680*/  @P6 STG.E.128 desc[UR4][R10.64], R16 ;  /* 0x000000100a006986 */ /* 0x0001e2000c101d04 */
[----:B------:R-:W-:Y:S02]  /*3690*/  FSETP.GEU.AND P4, PT, R6, RZ, PT ;  /* 0x000000ff0600720b */ /* 0x000fe40003f8e000 */
[----:B------:R-:W-:Y:S02]  /*36a0*/  FSETP.GEU.AND P2, PT, R2, RZ, PT ;  /* 0x000000ff0200720b */ /* 0x000fe40003f4e000 */
[----:B------:R-:W-:-:S02]  /*36b0*/  SEL R13, R14, RZ, P3 ;  /* 0x000000ff0e0d7207 */ /* 0x000fc40001800000 */
[----:B------:R-:W-:Y:S02]  /*36c0*/  SEL R12, R6, RZ, P4 ;  /* 0x000000ff060c7207 */ /* 0x000fe40002000000 */
[----:B------:R-:W-:Y:S02]  /*36d0*/  SEL R14, R2, RZ, P2 ;  /* 0x000000ff020e7207 */ /* 0x000fe40001000000 */
[----:B------:R-:W-:Y:S01]  /*36e0*/  SEL R15, R8, RZ, P1 ;  /* 0x000000ff080f7207 */ /* 0x000fe20000800000 */
[----:B0-----:R-:W-:Y:S06]  /*36f0*/  @!P0 EXIT ;  /* 0x000000000000894d */ /* 0x001fec0003800000 */
[----:B------:R-:W-:Y:S01]  /*3700*/  STG.E.128 desc[UR4][R4.64], R12 ;  /* 0x0000000c04007986 */ /* 0x000fe2000c101d04 */
[----:B------:R-:W-:Y:S05]  /*3710*/  EXIT ;  /* 0x000000000000794d */ /* 0x000fea0003800000 */
.L_x_0:
[----:B------:R-:W-:-:S00]  /*3720*/  BRA `(.L_x_0) ;  /* 0xfffffffc00fc7947 */ /* 0x000fc0000383ffff */
[----:B------:R-:W-:-:S00]  /*3730*/  NOP ;  /* 0x0000000000007918 */ /* 0x000fc00000000000 */
        /* <DEDUP_REMOVED lines=12> */
.L_x_1:


//--------------------- .nv.global.init           --------------------------
	.section	.nv.global.init,"aw",@progbits
.nv.global.init:
	.type		_$_str,@object
	.size		_$_str,(_$_str_$_2 - _$_str)
_$_str:
        /*0000*/ 	.byte	0x5f, 0x5f, 0x43, 0x55, 0x44, 0x41, 0x5f, 0x46, 0x54, 0x5a, 0x00
	.type		_$_str_$_2,@object
	.size		_$_str_$_2,(.L_1 - _$_str_$_2)
_$_str_$_2:
        /*000b*/ 	.byte	0x5f, 0x5f, 0x43, 0x55, 0x44, 0x41, 0x5f, 0x50, 0x52, 0x45, 0x43, 0x5f, 0x53, 0x51, 0x52, 0x54
        /*001b*/ 	.byte	0x00
.L_1:


//--------------------- .nv.constant0.triton_poi_fused_cat_relu_9 --------------------------
	.section	.nv.constant0.triton_poi_fused_cat_relu_9,"a",@progbits
	.sectionflags	@""
	.align	4
.nv.constant0.triton_poi_fused_cat_relu_9:
	.zero		656
